	.target	sm_90a

	.elftype	@"ET_EXEC"


//--------------------- .note.nv.tkinfo           --------------------------
	.section	.note.nv.tkinfo,"",@"SHT_NOTE"
	.sectionflags	@"SHF_NOTE_NV_TKINFO"
	.tkinfo
        /*0018*/ 	.word	0x00000002
        /*0030*/ 	.string	""
        /*0030*/ 	.string	"ptxas"
        /*0030*/ 	.string	"Cuda compilation tools, release 13.0, V13.0.88"
        /*0030*/ 	.string	"Build cuda_13.0.r13.0/compiler.36424714_0"
        /*0030*/ 	.string	"-arch sm_90a -m 64 "



//--------------------- .note.nv.cuinfo           --------------------------
	.section	.note.nv.cuinfo,"",@"SHT_NOTE"
	.sectionflags	@"SHF_NOTE_NV_CUINFO"
        /*0018*/ 	.short	0x0002
        /*001a*/ 	.short	0x005a
        /*001c*/ 	.short	0x0082
	.zero		2


//--------------------- .nv.info                  --------------------------
	.section	.nv.info,"",@"SHT_CUDA_INFO"
	.align	4


	//----- nvinfo : EIATTR_REGCOUNT
	.align		4
        /*0000*/ 	.byte	0x04, 0x2f
        /*0002*/ 	.short	(.L_15 - .L_14)
	.align		4
.L_14:
        /*0004*/ 	.word	index@(_ZN7cutlass13device_kernelINS_4gemm6kernel13GemmUniversalIN4cute5tupleIJiiiiEEENS1_10collective13CollectiveMmaINS1_34MainloopSm90TmaGmmaWarpSpecializedILi2ENS5_IJNS4_1CILi1EEESB_SB_EEENS1_35KernelTmaWarpSpecializedCooperativeEEENS5_IJNSA_ILi256EEENSA_ILi64EEENSA_ILi128EEEEEENS_10bfloat16_tENS5_IJlSB_lEEESJ_SK_NS4_8TiledMMAINS4_8MMA_AtomIJNS4_4SM904GMMA27MMA_64x64x16_F32BF16BF16_SSILNSO_5MajorE0ELSQ_0ELNSO_7ScaleInE1ELSR_1EEEEEENS4_6LayoutINS5_IJNSA_ILi2EEESB_SB_EEENS5_IJSB_NSA_ILi0EEESX_EEEEENS5_IJNS4_10UnderscoreES10_S10_EEEEENS4_13SM90_TMA_LOADENS4_14ComposedLayoutINS4_7SwizzleILi3ELi4ELi3EEENS4_18smem_ptr_flag_bitsILi16EEENSU_INS5_IJNSA_ILi8EEESG_EEENS5_IJSG_SB_EEEEEEEvNS4_8identityES13_S1D_vS1E_EENS_8epilogue10collective6detail29Sm90TmaWarpSpecializedAdapterINS1H_15DefaultEpilogueISJ_SK_SK_NS1G_6thread17LinearCombinationISJ_Li1EffLNS1L_9ScaleType4KindE0ELNS_15FloatRoundStyleE2ESJ_EENS1_15EpilogueDefaultEEEEEvvEEEEvNT_6ParamsE)
        /*0008*/ 	.word	0x000000a8


	//----- nvinfo : EIATTR_FRAME_SIZE
	.align		4
.L_15:
        /*000c*/ 	.byte	0x04, 0x11
        /*000e*/ 	.short	(.L_17 - .L_16)
	.align		4
.L_16:
        /*0010*/ 	.word	index@(_ZN7cutlass13device_kernelINS_4gemm6kernel13GemmUniversalIN4cute5tupleIJiiiiEEENS1_10collective13CollectiveMmaINS1_34MainloopSm90TmaGmmaWarpSpecializedILi2ENS5_IJNS4_1CILi1EEESB_SB_EEENS1_35KernelTmaWarpSpecializedCooperativeEEENS5_IJNSA_ILi256EEENSA_ILi64EEENSA_ILi128EEEEEENS_10bfloat16_tENS5_IJlSB_lEEESJ_SK_NS4_8TiledMMAINS4_8MMA_AtomIJNS4_4SM904GMMA27MMA_64x64x16_F32BF16BF16_SSILNSO_5MajorE0ELSQ_0ELNSO_7ScaleInE1ELSR_1EEEEEENS4_6LayoutINS5_IJNSA_ILi2EEESB_SB_EEENS5_IJSB_NSA_ILi0EEESX_EEEEENS5_IJNS4_10UnderscoreES10_S10_EEEEENS4_13SM90_TMA_LOADENS4_14ComposedLayoutINS4_7SwizzleILi3ELi4ELi3EEENS4_18smem_ptr_flag_bitsILi16EEENSU_INS5_IJNSA_ILi8EEESG_EEENS5_IJSG_SB_EEEEEEEvNS4_8identityES13_S1D_vS1E_EENS_8epilogue10collective6detail29Sm90TmaWarpSpecializedAdapterINS1H_15DefaultEpilogueISJ_SK_SK_NS1G_6thread17LinearCombinationISJ_Li1EffLNS1L_9ScaleType4KindE0ELNS_15FloatRoundStyleE2ESJ_EENS1_15EpilogueDefaultEEEEEvvEEEEvNT_6ParamsE)
        /*0014*/ 	.word	0x00000000


	//----- nvinfo : EIATTR_MIN_STACK_SIZE
	.align		4
.L_17:
        /*0018*/ 	.byte	0x04, 0x12
        /*001a*/ 	.short	(.L_19 - .L_18)
	.align		4
.L_18:
        /*001c*/ 	.word	index@(_ZN7cutlass13device_kernelINS_4gemm6kernel13GemmUniversalIN4cute5tupleIJiiiiEEENS1_10collective13CollectiveMmaINS1_34MainloopSm90TmaGmmaWarpSpecializedILi2ENS5_IJNS4_1CILi1EEESB_SB_EEENS1_35KernelTmaWarpSpecializedCooperativeEEENS5_IJNSA_ILi256EEENSA_ILi64EEENSA_ILi128EEEEEENS_10bfloat16_tENS5_IJlSB_lEEESJ_SK_NS4_8TiledMMAINS4_8MMA_AtomIJNS4_4SM904GMMA27MMA_64x64x16_F32BF16BF16_SSILNSO_5MajorE0ELSQ_0ELNSO_7ScaleInE1ELSR_1EEEEEENS4_6LayoutINS5_IJNSA_ILi2EEESB_SB_EEENS5_IJSB_NSA_ILi0EEESX_EEEEENS5_IJNS4_10UnderscoreES10_S10_EEEEENS4_13SM90_TMA_LOADENS4_14ComposedLayoutINS4_7SwizzleILi3ELi4ELi3EEENS4_18smem_ptr_flag_bitsILi16EEENSU_INS5_IJNSA_ILi8EEESG_EEENS5_IJSG_SB_EEEEEEEvNS4_8identityES13_S1D_vS1E_EENS_8epilogue10collective6detail29Sm90TmaWarpSpecializedAdapterINS1H_15DefaultEpilogueISJ_SK_SK_NS1G_6thread17LinearCombinationISJ_Li1EffLNS1L_9ScaleType4KindE0ELNS_15FloatRoundStyleE2ESJ_EENS1_15EpilogueDefaultEEEEEvvEEEEvNT_6ParamsE)
        /*0020*/ 	.word	0x00000000
.L_19:


//--------------------- .nv.compat                --------------------------
	.section	.nv.compat,"",@"SHT_CUDA_COMPAT_INFO"
	.align	4
        /*0000*/ 	.byte	0x02, 0x09, 0x01, 0x00, 0x02, 0x02, 0x04, 0x00, 0x02, 0x05, 0x05, 0x00, 0x03, 0x07, 0x01, 0x01
        /*0010*/ 	.byte	0x02, 0x03, 0x01, 0x00, 0x02, 0x06, 0x01, 0x00, 0x04, 0x0b, 0x08, 0x00, 0x00, 0x00, 0x00, 0x00
        /*0020*/ 	.byte	0x00, 0x00, 0x00, 0x00


//--------------------- .nv.info._ZN7cutlass13device_kernelINS_4gemm6kernel13GemmUniversalIN4cute5tupleIJiiiiEEENS1_10collective13CollectiveMmaINS1_34MainloopSm90TmaGmmaWarpSpecializedILi2ENS5_IJNS4_1CILi1EEESB_SB_EEENS1_35KernelTmaWarpSpecializedCooperativeEEENS5_IJNSA_ILi256EEENSA_ILi64EEENSA_ILi128EEEEEENS_10bfloat16_tENS5_IJlSB_lEEESJ_SK_NS4_8TiledMMAINS4_8MMA_AtomIJNS4_4SM904GMMA27MMA_64x64x16_F32BF16BF16_SSILNSO_5MajorE0ELSQ_0ELNSO_7ScaleInE1ELSR_1EEEEEENS4_6LayoutINS5_IJNSA_ILi2EEESB_SB_EEENS5_IJSB_NSA_ILi0EEESX_EEEEENS5_IJNS4_10UnderscoreES10_S10_EEEEENS4_13SM90_TMA_LOADENS4_14ComposedLayoutINS4_7SwizzleILi3ELi4ELi3EEENS4_18smem_ptr_flag_bitsILi16EEENSU_INS5_IJNSA_ILi8EEESG_EEENS5_IJSG_SB_EEEEEEEvNS4_8identityES13_S1D_vS1E_EENS_8epilogue10collective6detail29Sm90TmaWarpSpecializedAdapterINS1H_15DefaultEpilogueISJ_SK_SK_NS1G_6thread17LinearCombinationISJ_Li1EffLNS1L_9ScaleType4KindE0ELNS_15FloatRoundStyleE2ESJ_EENS1_15EpilogueDefaultEEEEEvvEEEEvNT_6ParamsE --------------------------
	.section	.nv.info._ZN7cutlass13device_kernelINS_4gemm6kernel13GemmUniversalIN4cute5tupleIJiiiiEEENS1_10collective13CollectiveMmaINS1_34MainloopSm90TmaGmmaWarpSpecializedILi2ENS5_IJNS4_1CILi1EEESB_SB_EEENS1_35KernelTmaWarpSpecializedCooperativeEEENS5_IJNSA_ILi256EEENSA_ILi64EEENSA_ILi128EEEEEENS_10bfloat16_tENS5_IJlSB_lEEESJ_SK_NS4_8TiledMMAINS4_8MMA_AtomIJNS4_4SM904GMMA27MMA_64x64x16_F32BF16BF16_SSILNSO_5MajorE0ELSQ_0ELNSO_7ScaleInE1ELSR_1EEEEEENS4_6LayoutINS5_IJNSA_ILi2EEESB_SB_EEENS5_IJSB_NSA_ILi0EEESX_EEEEENS5_IJNS4_10UnderscoreES10_S10_EEEEENS4_13SM90_TMA_LOADENS4_14ComposedLayoutINS4_7SwizzleILi3ELi4ELi3EEENS4_18smem_ptr_flag_bitsILi16EEENSU_INS5_IJNSA_ILi8EEESG_EEENS5_IJSG_SB_EEEEEEEvNS4_8identityES13_S1D_vS1E_EENS_8epilogue10collective6detail29Sm90TmaWarpSpecializedAdapterINS1H_15DefaultEpilogueISJ_SK_SK_NS1G_6thread17LinearCombinationISJ_Li1EffLNS1L_9ScaleType4KindE0ELNS_15FloatRoundStyleE2ESJ_EENS1_15EpilogueDefaultEEEEEvvEEEEvNT_6ParamsE,"",@"SHT_CUDA_INFO"
	.sectionflags	@""
	.align	4


	//----- nvinfo : EIATTR_CUDA_API_VERSION
	.align		4
        /*0000*/ 	.byte	0x04, 0x37
        /*0002*/ 	.short	(.L_21 - .L_20)
.L_20:
        /*0004*/ 	.word	0x00000082


	//----- nvinfo : EIATTR_KPARAM_INFO
	.align		4
.L_21:
        /*0008*/ 	.byte	0x04, 0x17
        /*000a*/ 	.short	(.L_23 - .L_22)
.L_22:
        /*000c*/ 	.word	0x00000000
        /*0010*/ 	.short	0x0000
        /*0012*/ 	.short	0x0070
        /*0014*/ 	.byte	0x00, 0xf0, 0x01, 0x10


	//----- nvinfo : EIATTR_SPARSE_MMA_MASK
	.align		4
.L_23:
        /*0018*/ 	.byte	0x03, 0x50
        /*001a*/ 	.short	0x0000


	//----- nvinfo : EIATTR_MAXREG_COUNT
	.align		4
        /*001c*/ 	.byte	0x03, 0x1b
        /*001e*/ 	.short	0x00a8


	//----- nvinfo : EIATTR_NUM_BARRIERS
	.align		4
        /*0020*/ 	.byte	0x02, 0x4c
        /*0022*/ 	.byte	0x01
	.zero		1


	//----- nvinfo : EIATTR_EXTERNS
	.align		4
        /*0024*/ 	.byte	0x04, 0x0f
        /*0026*/ 	.short	(.L_25 - .L_24)


	//   ....[0]....
	.align		4
.L_24:
        /*0028*/ 	.word	index@(__assertfail)


	//----- nvinfo : EIATTR_MERCURY_ISA_VERSION
	.align		4
.L_25:
        /*002c*/ 	.byte	0x03, 0x5f
        /*002e*/ 	.short	0x0101


	//----- nvinfo : EIATTR_INT_WARP_WIDE_INSTR_OFFSETS
	.align		4
        /*0030*/ 	.byte	0x04, 0x31
        /*0032*/ 	.short	(.L_27 - .L_26)


	//   ....[0]....
.L_26:
        /*0034*/ 	.word	0x00000370


	//   ....[1]....
        /*0038*/ 	.word	0x00000380


	//   ....[2]....
        /*003c*/ 	.word	0x000004b0


	//----- nvinfo : EIATTR_COOP_GROUP_MASK_REGIDS
	.align		4
.L_27:
        /*0040*/ 	.byte	0x04, 0x29
        /*0042*/ 	.short	(.L_29 - .L_28)


	//   ....[0]....
.L_28:
        /*0044*/ 	.word	0xffffffff


	//   ....[1]....
        /*0048*/ 	.word	0xffffffff


	//   ....[2]....
        /*004c*/ 	.word	0xffffffff


	//   ....[3]....
        /*0050*/ 	.word	0xffffffff


	//   ....[4]....
        /*0054*/ 	.word	0xffffffff


	//----- nvinfo : EIATTR_COOP_GROUP_INSTR_OFFSETS
	.align		4
.L_29:
        /*0058*/ 	.byte	0x04, 0x28
        /*005a*/ 	.short	(.L_31 - .L_30)


	//   ....[0]....
.L_30:
        /*005c*/ 	.word	0x00000060


	//   ....[1]....
        /*0060*/ 	.word	0x00000070


	//   ....[2]....
        /*0064*/ 	.word	0x00000130


	//   ....[3]....
        /*0068*/ 	.word	0x00000280


	//   ....[4]....
        /*006c*/ 	.word	0x000011c0


	//----- nvinfo : EIATTR_REG_RECONFIG
	.align		4
.L_31:
        /*0070*/ 	.byte	0x01, 0x54
	.zero		2


	//----- nvinfo : EIATTR_SYSCALL_OFFSETS
	.align		4
        /*0074*/ 	.byte	0x04, 0x46
        /*0076*/ 	.short	(.L_33 - .L_32)


	//   ....[0]....
.L_32:
        /*0078*/ 	.word	0x000013b0


	//----- nvinfo : EIATTR_MBARRIER_INSTR_OFFSETS
	.align		4
.L_33:
        /*007c*/ 	.byte	0x04, 0x39
        /*007e*/ 	.short	(.L_35 - .L_34)


	//   ....[0]....
.L_34:
        /*0080*/ 	.word	0x00000230
        /*0084*/ 	.word	0x000000ff
        /*0088*/ 	.word	0x00000000
        /*008c*/ 	.short	0x0100
        /*008e*/ 	.byte	0x08
	.zero		1


	//   ....[1]....
        /*0090*/ 	.word	0x00000240
        /*0094*/ 	.word	0x000000ff
        /*0098*/ 	.word	0x00000010
        /*009c*/ 	.short	0x0100
        /*009e*/ 	.byte	0x08
	.zero		1


	//   ....[2]....
        /*00a0*/ 	.word	0x00000250
        /*00a4*/ 	.word	0x000000ff
        /*00a8*/ 	.word	0x00000008
        /*00ac*/ 	.short	0x0100
        /*00ae*/ 	.byte	0x08
	.zero		1


	//   ....[3]....
        /*00b0*/ 	.word	0x00000260
        /*00b4*/ 	.word	0x000000ff
        /*00b8*/ 	.word	0x00000018
        /*00bc*/ 	.short	0x0100
        /*00be*/ 	.byte	0x08
	.zero		1


	//   ....[4]....
        /*00c0*/ 	.word	0x00000530
        /*00c4*/ 	.word	0x000000ff
        /*00c8*/ 	.word	0x00000030
        /*00cc*/ 	.short	0x0100
        /*00ce*/ 	.byte	0x08
	.zero		1


	//   ....[5]....
        /*00d0*/ 	.word	0x00000590
        /*00d4*/ 	.word	0x000000ff
        /*00d8*/ 	.word	0x00000038
        /*00dc*/ 	.short	0x0100
        /*00de*/ 	.byte	0x08
	.zero		1


	//   ....[6]....
        /*00e0*/ 	.word	0x00001430
        /*00e4*/ 	.word	0x00000003
        /*00e8*/ 	.word	0x00000000
        /*00ec*/ 	.short	0x010a
        /*00ee*/ 	.byte	0x3f
	.zero		1


	//   ....[7]....
        /*00f0*/ 	.word	0x00001490
        /*00f4*/ 	.word	0x00000003
        /*00f8*/ 	.word	0x00000000
        /*00fc*/ 	.short	0x010a
        /*00fe*/ 	.byte	0x3f
	.zero		1


	//   ....[8]....
        /*0100*/ 	.word	0x00001cc0
        /*0104*/ 	.word	0x000000ff
        /*0108*/ 	.word	0x00000000
        /*010c*/ 	.short	0x010a
        /*010e*/ 	.byte	0x04
	.zero		1


	//   ....[9]....
        /*0110*/ 	.word	0x00001d00
        /*0114*/ 	.word	0x000000ff
        /*0118*/ 	.word	0x00000000
        /*011c*/ 	.short	0x010a
        /*011e*/ 	.byte	0x04
	.zero		1


	//   ....[10]....
        /*0120*/ 	.word	0x00002420
        /*0124*/ 	.word	0x000000ff
        /*0128*/ 	.word	0x00000000
        /*012c*/ 	.short	0x0101
        /*012e*/ 	.byte	0x0a
	.zero		1


	//   ....[11]....
        /*0130*/ 	.word	0x000025e0
        /*0134*/ 	.word	0x000000ff
        /*0138*/ 	.word	0x00000000
        /*013c*/ 	.short	0x0101
        /*013e*/ 	.byte	0x04
	.zero		1


	//   ....[12]....
        /*0140*/ 	.word	0x00008320
        /*0144*/ 	.word	0x0000000e
        /*0148*/ 	.word	0x00000010
        /*014c*/ 	.short	0x010a
        /*014e*/ 	.byte	0x3f
	.zero		1


	//   ....[13]....
        /*0150*/ 	.word	0x000087a0
        /*0154*/ 	.word	0x00000005
        /*0158*/ 	.word	0x00000038
        /*015c*/ 	.short	0x0101
        /*015e*/ 	.byte	0x3f
	.zero		1


	//   ....[14]....
        /*0160*/ 	.word	0x00008eb0
        /*0164*/ 	.word	0x00000007
        /*0168*/ 	.word	0x00000000
        /*016c*/ 	.short	0x010a
        /*016e*/ 	.byte	0x3f
	.zero		1


	//   ....[15]....
        /*0170*/ 	.word	0x00008f30
        /*0174*/ 	.word	0x00000003
        /*0178*/ 	.word	0x00000000
        /*017c*/ 	.short	0x010a
        /*017e*/ 	.byte	0x3f
	.zero		1


	//   ....[16]....
        /*0180*/ 	.word	0x00008f90
        /*0184*/ 	.word	0x00000003
        /*0188*/ 	.word	0x00000000
        /*018c*/ 	.short	0x010a
        /*018e*/ 	.byte	0x3f
	.zero		1


	//   ....[17]....
        /*0190*/ 	.word	0x00008ff0
        /*0194*/ 	.word	0x00000004
        /*0198*/ 	.word	0x00000000
        /*019c*/ 	.short	0x010a
        /*019e*/ 	.byte	0x3f
	.zero		1


	//   ....[18]....
        /*01a0*/ 	.word	0x000090c0
        /*01a4*/ 	.word	0x0000000e
        /*01a8*/ 	.word	0x00000010
        /*01ac*/ 	.short	0x010a
        /*01ae*/ 	.byte	0x3f
	.zero		1


	//   ....[19]....
        /*01b0*/ 	.word	0x00009190
        /*01b4*/ 	.word	0x00000007
        /*01b8*/ 	.word	0x00000000
        /*01bc*/ 	.short	0x010a
        /*01be*/ 	.byte	0x3f
	.zero		1


	//----- nvinfo : EIATTR_NUM_MBARRIERS
	.align		4
.L_35:
        /*01c0*/ 	.byte	0x03, 0x38
        /*01c2*/ 	.short	0x0006


	//----- nvinfo : EIATTR_EXIT_INSTR_OFFSETS
	.align		4
        /*01c4*/ 	.byte	0x04, 0x1c
        /*01c6*/ 	.short	(.L_37 - .L_36)


	//   ....[0]....
.L_36:
        /*01c8*/ 	.word	0x00000630


	//   ....[1]....
        /*01cc*/ 	.word	0x00000f00


	//   ....[2]....
        /*01d0*/ 	.word	0x00007a00


	//   ....[3]....
        /*01d4*/ 	.word	0x00008030


	//   ....[4]....
        /*01d8*/ 	.word	0x00008f80


	//----- nvinfo : EIATTR_MAX_THREADS
	.align		4
.L_37:
        /*01dc*/ 	.byte	0x04, 0x05
        /*01de*/ 	.short	(.L_39 - .L_38)
.L_38:
        /*01e0*/ 	.word	0x00000180
        /*01e4*/ 	.word	0x00000001
        /*01e8*/ 	.word	0x00000001


	//----- nvinfo : EIATTR_CRS_STACK_SIZE
	.align		4
.L_39:
        /*01ec*/ 	.byte	0x04, 0x1e
        /*01ee*/ 	.short	(.L_41 - .L_40)
.L_40:
        /*01f0*/ 	.word	0x00000000


	//----- nvinfo : EIATTR_CBANK_PARAM_SIZE
	.align		4
.L_41:
        /*01f4*/ 	.byte	0x03, 0x19
        /*01f6*/ 	.short	0x0470


	//----- nvinfo : EIATTR_PARAM_CBANK
	.align		4
        /*01f8*/ 	.byte	0x04, 0x0a
        /*01fa*/ 	.short	(.L_43 - .L_42)
	.align		4
.L_42:
        /*01fc*/ 	.word	index@(.nv.constant0._ZN7cutlass13device_kernelINS_4gemm6kernel13GemmUniversalIN4cute5tupleIJiiiiEEENS1_10collective13CollectiveMmaINS1_34MainloopSm90TmaGmmaWarpSpecializedILi2ENS5_IJNS4_1CILi1EEESB_SB_EEENS1_35KernelTmaWarpSpecializedCooperativeEEENS5_IJNSA_ILi256EEENSA_ILi64EEENSA_ILi128EEEEEENS_10bfloat16_tENS5_IJlSB_lEEESJ_SK_NS4_8TiledMMAINS4_8MMA_AtomIJNS4_4SM904GMMA27MMA_64x64x16_F32BF16BF16_SSILNSO_5MajorE0ELSQ_0ELNSO_7ScaleInE1ELSR_1EEEEEENS4_6LayoutINS5_IJNSA_ILi2EEESB_SB_EEENS5_IJSB_NSA_ILi0EEESX_EEEEENS5_IJNS4_10UnderscoreES10_S10_EEEEENS4_13SM90_TMA_LOADENS4_14ComposedLayoutINS4_7SwizzleILi3ELi4ELi3EEENS4_18smem_ptr_flag_bitsILi16EEENSU_INS5_IJNSA_ILi8EEESG_EEENS5_IJSG_SB_EEEEEEEvNS4_8identityES13_S1D_vS1E_EENS_8epilogue10collective6detail29Sm90TmaWarpSpecializedAdapterINS1H_15DefaultEpilogueISJ_SK_SK_NS1G_6thread17LinearCombinationISJ_Li1EffLNS1L_9ScaleType4KindE0ELNS_15FloatRoundStyleE2ESJ_EENS1_15EpilogueDefaultEEEEEvvEEEEvNT_6ParamsE)
        /*0200*/ 	.short	0x0210
        /*0202*/ 	.short	0x0470


	//----- nvinfo : EIATTR_SW_WAR
	.align		4
.L_43:
        /*0204*/ 	.byte	0x04, 0x36
        /*0206*/ 	.short	(.L_45 - .L_44)
.L_44:
        /*0208*/ 	.word	0x00000008
.L_45:


//--------------------- .nv.callgraph             --------------------------
	.section	.nv.callgraph,"",@"SHT_CUDA_CALLGRAPH"
	.align	4
	.sectionentsize	8
	.align		4
        /*0000*/ 	.word	0x00000000
	.align		4
        /*0004*/ 	.word	0xffffffff
	.align		4
        /*0008*/ 	.word	index@(_ZN7cutlass13device_kernelINS_4gemm6kernel13GemmUniversalIN4cute5tupleIJiiiiEEENS1_10collective13CollectiveMmaINS1_34MainloopSm90TmaGmmaWarpSpecializedILi2ENS5_IJNS4_1CILi1EEESB_SB_EEENS1_35KernelTmaWarpSpecializedCooperativeEEENS5_IJNSA_ILi256EEENSA_ILi64EEENSA_ILi128EEEEEENS_10bfloat16_tENS5_IJlSB_lEEESJ_SK_NS4_8TiledMMAINS4_8MMA_AtomIJNS4_4SM904GMMA27MMA_64x64x16_F32BF16BF16_SSILNSO_5MajorE0ELSQ_0ELNSO_7ScaleInE1ELSR_1EEEEEENS4_6LayoutINS5_IJNSA_ILi2EEESB_SB_EEENS5_IJSB_NSA_ILi0EEESX_EEEEENS5_IJNS4_10UnderscoreES10_S10_EEEEENS4_13SM90_TMA_LOADENS4_14ComposedLayoutINS4_7SwizzleILi3ELi4ELi3EEENS4_18smem_ptr_flag_bitsILi16EEENSU_INS5_IJNSA_ILi8EEESG_EEENS5_IJSG_SB_EEEEEEEvNS4_8identityES13_S1D_vS1E_EENS_8epilogue10collective6detail29Sm90TmaWarpSpecializedAdapterINS1H_15DefaultEpilogueISJ_SK_SK_NS1G_6thread17LinearCombinationISJ_Li1EffLNS1L_9ScaleType4KindE0ELNS_15FloatRoundStyleE2ESJ_EENS1_15EpilogueDefaultEEEEEvvEEEEvNT_6ParamsE)
	.align		4
        /*000c*/ 	.word	index@(__assertfail)
	.align		4
        /*0010*/ 	.word	0x00000000
	.align		4
        /*0014*/ 	.word	0xfffffffe
	.align		4
        /*0018*/ 	.word	0x00000000
	.align		4
        /*001c*/ 	.word	0xfffffffd
	.align		4
        /*0020*/ 	.word	0x00000000
	.align		4
        /*0024*/ 	.word	0xfffffffc


//--------------------- .nv.constant4             --------------------------
	.section	.nv.constant4,"a",@progbits
	.align	8
	.align		8
.nv.constant4:
        /*0000*/ 	.dword	__assertfail
	.align		8
        /*0008*/ 	.dword	__unnamed_1
	.align		8
        /*0010*/ 	.dword	_ZN39_INTERNAL_f2b92e94_4_k_cu_f1fc2e61_27104cuda3std3__45__cpo5beginE
	.align		8
        /*0018*/ 	.dword	_ZN39_INTERNAL_f2b92e94_4_k_cu_f1fc2e61_27104cuda3std3__45__cpo3endE
	.align		8
        /*0020*/ 	.dword	_ZN39_INTERNAL_f2b92e94_4_k_cu_f1fc2e61_27104cuda3std3__45__cpo6cbeginE
	.align		8
        /*0028*/ 	.dword	_ZN39_INTERNAL_f2b92e94_4_k_cu_f1fc2e61_27104cuda3std3__45__cpo4cendE
	.align		8
        /*0030*/ 	.dword	_ZN39_INTERNAL_f2b92e94_4_k_cu_f1fc2e61_27104cuda3std3__441_GLOBAL__N__f2b92e94_4_k_cu_f1fc2e61_27106ignoreE
	.align		8
        /*0038*/ 	.dword	_ZN39_INTERNAL_f2b92e94_4_k_cu_f1fc2e61_27104cuda3std3__419piecewise_constructE
	.align		8
        /*0040*/ 	.dword	_ZN39_INTERNAL_f2b92e94_4_k_cu_f1fc2e61_27104cuda3std3__48in_placeE
	.align		8
        /*0048*/ 	.dword	_ZN39_INTERNAL_f2b92e94_4_k_cu_f1fc2e61_27104cuda3std6ranges3__45__cpo4swapE
	.align		8
        /*0050*/ 	.dword	_ZN39_INTERNAL_f2b92e94_4_k_cu_f1fc2e61_27104cuda3std6ranges3__45__cpo9iter_moveE
	.align		8
        /*0058*/ 	.dword	_ZN39_INTERNAL_f2b92e94_4_k_cu_f1fc2e61_27104cute7productE
	.align		8
        /*0060*/ 	.dword	_ZN39_INTERNAL_f2b92e94_4_k_cu_f1fc2e61_27104cute1_E
	.align		8
        /*0068*/ 	.dword	$str$22
	.align		8
        /*0070*/ 	.dword	$str$23


//--------------------- .text._ZN7cutlass13device_kernelINS_4gemm6kernel13GemmUniversalIN4cute5tupleIJiiiiEEENS1_10collective13CollectiveMmaINS1_34MainloopSm90TmaGmmaWarpSpecializedILi2ENS5_IJNS4_1CILi1EEESB_SB_EEENS1_35KernelTmaWarpSpecializedCooperativeEEENS5_IJNSA_ILi256EEENSA_ILi64EEENSA_ILi128EEEEEENS_10bfloat16_tENS5_IJlSB_lEEESJ_SK_NS4_8TiledMMAINS4_8MMA_AtomIJNS4_4SM904GMMA27MMA_64x64x16_F32BF16BF16_SSILNSO_5MajorE0ELSQ_0ELNSO_7ScaleInE1ELSR_1EEEEEENS4_6LayoutINS5_IJNSA_ILi2EEESB_SB_EEENS5_IJSB_NSA_ILi0EEESX_EEEEENS5_IJNS4_10UnderscoreES10_S10_EEEEENS4_13SM90_TMA_LOADENS4_14ComposedLayoutINS4_7SwizzleILi3ELi4ELi3EEENS4_18smem_ptr_flag_bitsILi16EEENSU_INS5_IJNSA_ILi8EEESG_EEENS5_IJSG_SB_EEEEEEEvNS4_8identityES13_S1D_vS1E_EENS_8epilogue10collective6detail29Sm90TmaWarpSpecializedAdapterINS1H_15DefaultEpilogueISJ_SK_SK_NS1G_6thread17LinearCombinationISJ_Li1EffLNS1L_9ScaleType4KindE0ELNS_15FloatRoundStyleE2ESJ_EENS1_15EpilogueDefaultEEEEEvvEEEEvNT_6ParamsE --------------------------
	.section	.text._ZN7cutlass13device_kernelINS_4gemm6kernel13GemmUniversalIN4cute5tupleIJiiiiEEENS1_10collective13CollectiveMmaINS1_34MainloopSm90TmaGmmaWarpSpecializedILi2ENS5_IJNS4_1CILi1EEESB_SB_EEENS1_35KernelTmaWarpSpecializedCooperativeEEENS5_IJNSA_ILi256EEENSA_ILi64EEENSA_ILi128EEEEEENS_10bfloat16_tENS5_IJlSB_lEEESJ_SK_NS4_8TiledMMAINS4_8MMA_AtomIJNS4_4SM904GMMA27MMA_64x64x16_F32BF16BF16_SSILNSO_5MajorE0ELSQ_0ELNSO_7ScaleInE1ELSR_1EEEEEENS4_6LayoutINS5_IJNSA_ILi2EEESB_SB_EEENS5_IJSB_NSA_ILi0EEESX_EEEEENS5_IJNS4_10UnderscoreES10_S10_EEEEENS4_13SM90_TMA_LOADENS4_14ComposedLayoutINS4_7SwizzleILi3ELi4ELi3EEENS4_18smem_ptr_flag_bitsILi16EEENSU_INS5_IJNSA_ILi8EEESG_EEENS5_IJSG_SB_EEEEEEEvNS4_8identityES13_S1D_vS1E_EENS_8epilogue10collective6detail29Sm90TmaWarpSpecializedAdapterINS1H_15DefaultEpilogueISJ_SK_SK_NS1G_6thread17LinearCombinationISJ_Li1EffLNS1L_9ScaleType4KindE0ELNS_15FloatRoundStyleE2ESJ_EENS1_15EpilogueDefaultEEEEEvvEEEEvNT_6ParamsE,"ax",@progbits
	.align	128
.text._ZN7cutlass13device_kernelINS_4gemm6kernel13GemmUniversalIN4cute5tupleIJiiiiEEENS1_10collective13CollectiveMmaINS1_34MainloopSm90TmaGmmaWarpSpecializedILi2ENS5_IJNS4_1CILi1EEESB_SB_EEENS1_35KernelTmaWarpSpecializedCooperativeEEENS5_IJNSA_ILi256EEENSA_ILi64EEENSA_ILi128EEEEEENS_10bfloat16_tENS5_IJlSB_lEEESJ_SK_NS4_8TiledMMAINS4_8MMA_AtomIJNS4_4SM904GMMA27MMA_64x64x16_F32BF16BF16_SSILNSO_5MajorE0ELSQ_0ELNSO_7ScaleInE1ELSR_1EEEEEENS4_6LayoutINS5_IJNSA_ILi2EEESB_SB_EEENS5_IJSB_NSA_ILi0EEESX_EEEEENS5_IJNS4_10UnderscoreES10_S10_EEEEENS4_13SM90_TMA_LOADENS4_14ComposedLayoutINS4_7SwizzleILi3ELi4ELi3EEENS4_18smem_ptr_flag_bitsILi16EEENSU_INS5_IJNSA_ILi8EEESG_EEENS5_IJSG_SB_EEEEEEEvNS4_8identityES13_S1D_vS1E_EENS_8epilogue10collective6detail29Sm90TmaWarpSpecializedAdapterINS1H_15DefaultEpilogueISJ_SK_SK_NS1G_6thread17LinearCombinationISJ_Li1EffLNS1L_9ScaleType4KindE0ELNS_15FloatRoundStyleE2ESJ_EENS1_15EpilogueDefaultEEEEEvvEEEEvNT_6ParamsE:
        .type           _ZN7cutlass13device_kernelINS_4gemm6kernel13GemmUniversalIN4cute5tupleIJiiiiEEENS1_10collective13CollectiveMmaINS1_34MainloopSm90TmaGmmaWarpSpecializedILi2ENS5_IJNS4_1CILi1EEESB_SB_EEENS1_35KernelTmaWarpSpecializedCooperativeEEENS5_IJNSA_ILi256EEENSA_ILi64EEENSA_ILi128EEEEEENS_10bfloat16_tENS5_IJlSB_lEEESJ_SK_NS4_8TiledMMAINS4_8MMA_AtomIJNS4_4SM904GMMA27MMA_64x64x16_F32BF16BF16_SSILNSO_5MajorE0ELSQ_0ELNSO_7ScaleInE1ELSR_1EEEEEENS4_6LayoutINS5_IJNSA_ILi2EEESB_SB_EEENS5_IJSB_NSA_ILi0EEESX_EEEEENS5_IJNS4_10UnderscoreES10_S10_EEEEENS4_13SM90_TMA_LOADENS4_14ComposedLayoutINS4_7SwizzleILi3ELi4ELi3EEENS4_18smem_ptr_flag_bitsILi16EEENSU_INS5_IJNSA_ILi8EEESG_EEENS5_IJSG_SB_EEEEEEEvNS4_8identityES13_S1D_vS1E_EENS_8epilogue10collective6detail29Sm90TmaWarpSpecializedAdapterINS1H_15DefaultEpilogueISJ_SK_SK_NS1G_6thread17LinearCombinationISJ_Li1EffLNS1L_9ScaleType4KindE0ELNS_15FloatRoundStyleE2ESJ_EENS1_15EpilogueDefaultEEEEEvvEEEEvNT_6ParamsE,@function
        .size           _ZN7cutlass13device_kernelINS_4gemm6kernel13GemmUniversalIN4cute5tupleIJiiiiEEENS1_10collective13CollectiveMmaINS1_34MainloopSm90TmaGmmaWarpSpecializedILi2ENS5_IJNS4_1CILi1EEESB_SB_EEENS1_35KernelTmaWarpSpecializedCooperativeEEENS5_IJNSA_ILi256EEENSA_ILi64EEENSA_ILi128EEEEEENS_10bfloat16_tENS5_IJlSB_lEEESJ_SK_NS4_8TiledMMAINS4_8MMA_AtomIJNS4_4SM904GMMA27MMA_64x64x16_F32BF16BF16_SSILNSO_5MajorE0ELSQ_0ELNSO_7ScaleInE1ELSR_1EEEEEENS4_6LayoutINS5_IJNSA_ILi2EEESB_SB_EEENS5_IJSB_NSA_ILi0EEESX_EEEEENS5_IJNS4_10UnderscoreES10_S10_EEEEENS4_13SM90_TMA_LOADENS4_14ComposedLayoutINS4_7SwizzleILi3ELi4ELi3EEENS4_18smem_ptr_flag_bitsILi16EEENSU_INS5_IJNSA_ILi8EEESG_EEENS5_IJSG_SB_EEEEEEEvNS4_8identityES13_S1D_vS1E_EENS_8epilogue10collective6detail29Sm90TmaWarpSpecializedAdapterINS1H_15DefaultEpilogueISJ_SK_SK_NS1G_6thread17LinearCombinationISJ_Li1EffLNS1L_9ScaleType4KindE0ELNS_15FloatRoundStyleE2ESJ_EENS1_15EpilogueDefaultEEEEEvvEEEEvNT_6ParamsE,(.L_x_188 - _ZN7cutlass13device_kernelINS_4gemm6kernel13GemmUniversalIN4cute5tupleIJiiiiEEENS1_10collective13CollectiveMmaINS1_34MainloopSm90TmaGmmaWarpSpecializedILi2ENS5_IJNS4_1CILi1EEESB_SB_EEENS1_35KernelTmaWarpSpecializedCooperativeEEENS5_IJNSA_ILi256EEENSA_ILi64EEENSA_ILi128EEEEEENS_10bfloat16_tENS5_IJlSB_lEEESJ_SK_NS4_8TiledMMAINS4_8MMA_AtomIJNS4_4SM904GMMA27MMA_64x64x16_F32BF16BF16_SSILNSO_5MajorE0ELSQ_0ELNSO_7ScaleInE1ELSR_1EEEEEENS4_6LayoutINS5_IJNSA_ILi2EEESB_SB_EEENS5_IJSB_NSA_ILi0EEESX_EEEEENS5_IJNS4_10UnderscoreES10_S10_EEEEENS4_13SM90_TMA_LOADENS4_14ComposedLayoutINS4_7SwizzleILi3ELi4ELi3EEENS4_18smem_ptr_flag_bitsILi16EEENSU_INS5_IJNSA_ILi8EEESG_EEENS5_IJSG_SB_EEEEEEEvNS4_8identityES13_S1D_vS1E_EENS_8epilogue10collective6detail29Sm90TmaWarpSpecializedAdapterINS1H_15DefaultEpilogueISJ_SK_SK_NS1G_6thread17LinearCombinationISJ_Li1EffLNS1L_9ScaleType4KindE0ELNS_15FloatRoundStyleE2ESJ_EENS1_15EpilogueDefaultEEEEEvvEEEEvNT_6ParamsE)
        .other          _ZN7cutlass13device_kernelINS_4gemm6kernel13GemmUniversalIN4cute5tupleIJiiiiEEENS1_10collective13CollectiveMmaINS1_34MainloopSm90TmaGmmaWarpSpecializedILi2ENS5_IJNS4_1CILi1EEESB_SB_EEENS1_35KernelTmaWarpSpecializedCooperativeEEENS5_IJNSA_ILi256EEENSA_ILi64EEENSA_ILi128EEEEEENS_10bfloat16_tENS5_IJlSB_lEEESJ_SK_NS4_8TiledMMAINS4_8MMA_AtomIJNS4_4SM904GMMA27MMA_64x64x16_F32BF16BF16_SSILNSO_5MajorE0ELSQ_0ELNSO_7ScaleInE1ELSR_1EEEEEENS4_6LayoutINS5_IJNSA_ILi2EEESB_SB_EEENS5_IJSB_NSA_ILi0EEESX_EEEEENS5_IJNS4_10UnderscoreES10_S10_EEEEENS4_13SM90_TMA_LOADENS4_14ComposedLayoutINS4_7SwizzleILi3ELi4ELi3EEENS4_18smem_ptr_flag_bitsILi16EEENSU_INS5_IJNSA_ILi8EEESG_EEENS5_IJSG_SB_EEEEEEEvNS4_8identityES13_S1D_vS1E_EENS_8epilogue10collective6detail29Sm90TmaWarpSpecializedAdapterINS1H_15DefaultEpilogueISJ_SK_SK_NS1G_6thread17LinearCombinationISJ_Li1EffLNS1L_9ScaleType4KindE0ELNS_15FloatRoundStyleE2ESJ_EENS1_15EpilogueDefaultEEEEEvvEEEEvNT_6ParamsE,@"STO_CUDA_ENTRY STV_DEFAULT"
_ZN7cutlass13device_kernelINS_4gemm6kernel13GemmUniversalIN4cute5tupleIJiiiiEEENS1_10collective13CollectiveMmaINS1_34MainloopSm90TmaGmmaWarpSpecializedILi2ENS5_IJNS4_1CILi1EEESB_SB_EEENS1_35KernelTmaWarpSpecializedCooperativeEEENS5_IJNSA_ILi256EEENSA_ILi64EEENSA_ILi128EEEEEENS_10bfloat16_tENS5_IJlSB_lEEESJ_SK_NS4_8TiledMMAINS4_8MMA_AtomIJNS4_4SM904GMMA27MMA_64x64x16_F32BF16BF16_SSILNSO_5MajorE0ELSQ_0ELNSO_7ScaleInE1ELSR_1EEEEEENS4_6LayoutINS5_IJNSA_ILi2EEESB_SB_EEENS5_IJSB_NSA_ILi0EEESX_EEEEENS5_IJNS4_10UnderscoreES10_S10_EEEEENS4_13SM90_TMA_LOADENS4_14ComposedLayoutINS4_7SwizzleILi3ELi4ELi3EEENS4_18smem_ptr_flag_bitsILi16EEENSU_INS5_IJNSA_ILi8EEESG_EEENS5_IJSG_SB_EEEEEEEvNS4_8identityES13_S1D_vS1E_EENS_8epilogue10collective6detail29Sm90TmaWarpSpecializedAdapterINS1H_15DefaultEpilogueISJ_SK_SK_NS1G_6thread17LinearCombinationISJ_Li1EffLNS1L_9ScaleType4KindE0ELNS_15FloatRoundStyleE2ESJ_EENS1_15EpilogueDefaultEEEEEvvEEEEvNT_6ParamsE:
[----:B------:R-:W0:Y:S01]  /*0000*/  LDC R1, c[0x0][0x28] ;  /* 0x00000a00ff017b82 */ /* 0x000e220000000800 */
[----:B------:R-:W1:Y:S01]  /*0010*/  S2R R4, SR_TID.X ;  /* 0x0000000000047919 */ /* 0x000e620000002100 */
[----:B------:R-:W-:Y:S01]  /*0020*/  ELECT P0, URZ, PT ;  /* 0x00000000003f782f */ /* 0x000fe20003800000 */
[----:B------:R-:W-:Y:S01]  /*0030*/  BSSY B0, `(.L_x_0) ;  /* 0x000000f000007945 */ /* 0x000fe20003800000 */
[--C-:B-1----:R-:W-:Y:S02]  /*0040*/  SHF.R.U32.HI R0, RZ, 0x5, R4.reuse ;  /* 0x00000005ff007819 */ /* 0x102fe40000011604 */
[----:B------:R-:W-:-:S03]  /*0050*/  SHF.R.U32.HI R14, RZ, 0x7, R4 ;  /* 0x00000007ff0e7819 */ /* 0x000fc60000011604 */
[----:B------:R-:W1:Y:S04]  /*0060*/  SHFL.IDX PT, R5, R0, RZ, 0x1f ;  /* 0x00001fff00057589 */ /* 0x000e6800000e0000 */
[----:B------:R2:W3:Y:S01]  /*0070*/  SHFL.IDX PT, R10, R14, RZ, 0x1f ;  /* 0x00001fff0e0a7589 */ /* 0x0004e200000e0000 */
[----:B-1----:R-:W-:-:S13]  /*0080*/  ISETP.NE.OR P0, PT, R5, RZ, !P0 ;  /* 0x000000ff0500720c */ /* 0x002fda0004705670 */
[----:B0-23--:R-:W-:Y:S05]  /*0090*/  @P0 BRA `(.L_x_1) ;  /* 0x0000000000200947 */ /* 0x00dfea0003800000 */
[----:B------:R-:W-:Y:S02]  /*00a0*/  ULDC.64 UR4, c[0x0][0x198] ;  /* 0x0000660000047ab9 */ /* 0x000fe40000000a00 */
[----:B------:R-:W-:Y:S02]  /*00b0*/  UIADD3 UR6, UP0, UR4, 0xf0, URZ ;  /* 0x000000f004067890 */ /* 0x000fe4000ff1e03f */
[----:B------:R-:W-:Y:S02]  /*00c0*/  UIADD3 UR4, UP1, UR4, 0x1f0, URZ ;  /* 0x000001f004047890 */ /* 0x000fe4000ff3e03f */
[----:B------:R-:W-:Y:S02]  /*00d0*/  UIADD3.X UR7, URZ, UR5, URZ, UP0, !UPT ;  /* 0x000000053f077290 */ /* 0x000fe400087fe43f */
[----:B------:R-:W-:-:S07]  /*00e0*/  UIADD3.X UR5, URZ, UR5, URZ, UP1, !UPT ;  /* 0x000000053f057290 */ /* 0x000fce0008ffe43f */
[----:B------:R0:W-:Y:S02]  /*00f0*/  UTMACCTL.PF [UR6] ;  /* 0x00000000060079b9 */ /* 0x0001e40008040000 */
[----:B------:R0:W-:Y:S02]  /*0100*/  UTMACCTL.PF [UR4] ;  /* 0x00000000040079b9 */ /* 0x0001e40008040000 */
[----:B0-----:R-:W-:Y:S01]  /*0110*/  NOP ;  /* 0x0000000000007918 */ /* 0x001fe20000000000 */
.L_x_1:
[----:B------:R-:W-:Y:S05]  /*0120*/  BSYNC B0 ;  /* 0x0000000000007941 */ /* 0x000fea0003800000 */
.L_x_0:
[----:B------:R-:W0:Y:S02]  /*0130*/  SHFL.IDX PT, R2, R0, RZ, 0x1f ;  /* 0x00001fff00027589 */ /* 0x000e2400000e0000 */
[----:B0-----:R-:W-:-:S13]  /*0140*/  ISETP.NE.AND P0, PT, R2, RZ, PT ;  /* 0x000000ff0200720c */ /* 0x001fda0003f05270 */
[----:B------:R-:W-:Y:S05]  /*0150*/  @P0 BRA `(.L_x_2) ;  /* 0x0000000000480947 */ /* 0x000fea0003800000 */
[----:B------:R-:W0:Y:S01]  /*0160*/  S2UR UR8, SR_CgaCtaId ;  /* 0x00000000000879c3 */ /* 0x000e220000008800 */
[----:B------:R-:W-:Y:S01]  /*0170*/  UMOV UR4, 0x400 ;  /* 0x0000040000047882 */ /* 0x000fe20000000000 */
[----:B------:R-:W-:Y:S01]  /*0180*/  UMOV UR5, 0x1 ;  /* 0x0000000100057882 */ /* 0x000fe20000000000 */
[----:B------:R-:W-:Y:S01]  /*0190*/  UMOV UR6, 0x100 ;  /* 0x0000010000067882 */ /* 0x000fe20000000000 */
[----:B------:R-:W-:Y:S01]  /*01a0*/  ELECT P0, URZ, PT ;  /* 0x00000000003f782f */ /* 0x000fe20003800000 */
[----:B------:R-:W-:-:S04]  /*01b0*/  UIADD3 UR6, -UR6, 0x100000, URZ ;  /* 0x0010000006067890 */ /* 0x000fc8000fffe13f */
[----:B------:R-:W-:Y:S02]  /*01c0*/  USHF.L.U32 UR7, UR6, 0xb, URZ ;  /* 0x0000000b06077899 */ /* 0x000fe4000800063f */
[----:B------:R-:W-:Y:S02]  /*01d0*/  USHF.L.U32 UR6, UR6, 0x1, URZ ;  /* 0x0000000106067899 */ /* 0x000fe4000800063f */
[----:B0-----:R-:W-:Y:S02]  /*01e0*/  ULEA UR8, UR8, UR4, 0x18 ;  /* 0x0000000408087291 */ /* 0x001fe4000f8ec03f */
[----:B------:R-:W-:-:S04]  /*01f0*/  UIADD3 UR4, -UR5, 0x100000, URZ ;  /* 0x0010000005047890 */ /* 0x000fc8000fffe13f */
[----:B------:R-:W-:Y:S02]  /*0200*/  USHF.L.U32 UR5, UR4, 0xb, URZ ;  /* 0x0000000b04057899 */ /* 0x000fe4000800063f */
[----:B------:R-:W-:Y:S01]  /*0210*/  USHF.L.U32 UR4, UR4, 0x1, URZ ;  /* 0x0000000104047899 */ /* 0x000fe2000800063f */
[----:B------:R-:W0:Y:S11]  /*0220*/  FENCE.VIEW.ASYNC.S ;  /* 0x00000000000073c6 */ /* 0x000e360000000000 */
[----:B0-----:R0:W1:Y:S01]  /*0230*/  SYNCS.EXCH.64 URZ, [UR8], UR4 ;  /* 0x00000004083f75b2 */ /* 0x0010620008000100 */
[----:B------:R0:W2:Y:S01]  /*0240*/  SYNCS.EXCH.64 URZ, [UR8+0x10], UR6 ;  /* 0x00001006083f75b2 */ /* 0x0000a20008000100 */
[----:B------:R0:W3:Y:S01]  /*0250*/  SYNCS.EXCH.64 URZ, [UR8+0x8], UR4 ;  /* 0x00000804083f75b2 */ /* 0x0000e20008000100 */
[----:B------:R0:W4:Y:S01]  /*0260*/  SYNCS.EXCH.64 URZ, [UR8+0x18], UR6 ;  /* 0x00001806083f75b2 */ /* 0x0001220008000100 */
[----:B------:R-:W-:Y:S01]  /*0270*/  NOP ;  /* 0x0000000000007918 */ /* 0x000fe20000000000 */
.L_x_2:
[----:B------:R-:W5:Y:S01]  /*0280*/  SHFL.IDX PT, R0, R0, RZ, 0x1f ;  /* 0x00001fff00007589 */ /* 0x000f6200000e0000 */
[----:B------:R-:W-:Y:S01]  /*0290*/  ELECT P0, URZ, PT ;  /* 0x00000000003f782f */ /* 0x000fe20003800000 */
[----:B------:R-:W1:Y:S01]  /*02a0*/  LDC R2, c[0x0][0x65c] ;  /* 0x00019700ff027b82 */ /* 0x000e620000000800 */
[----:B0-----:R-:W-:Y:S01]  /*02b0*/  UMOV UR4, 0x20 ;  /* 0x0000002000047882 */ /* 0x001fe20000000000 */
[----:B------:R-:W0:Y:S01]  /*02c0*/  S2R R3, SR_CTAID.Y ;  /* 0x0000000000037919 */ /* 0x000e220000002600 */
[----:B------:R-:W-:Y:S01]  /*02d0*/  NOP ;  /* 0x0000000000007918 */ /* 0x000fe20000000000 */
[----:B------:R-:W-:Y:S01]  /*02e0*/  ISETP.NE.AND P2, PT, R10, RZ, PT ;  /* 0x000000ff0a00720c */ /* 0x000fe20003f45270 */
[----:B------:R-:W-:Y:S01]  /*02f0*/  NOP ;  /* 0x0000000000007918 */ /* 0x000fe20000000000 */
[----:B------:R-:W2:Y:S01]  /*0300*/  S2R R6, SR_CTAID.X ;  /* 0x0000000000067919 */ /* 0x000ea20000002500 */
[----:B------:R-:W-:Y:S02]  /*0310*/  LOP3.LUT R7, R7, 0xfffff7ff, RZ, 0xc0, !PT ;  /* 0xfffff7ff07077812 */ /* 0x000fe400078ec0ff */
[----:B-----5:R-:W-:-:S02]  /*0320*/  ISETP.NE.OR P0, PT, R0, RZ, !P0 ;  /* 0x000000ff0000720c */ /* 0x020fc40004705670 */
[----:B-1----:R-:W-:Y:S02]  /*0330*/  ISETP.NE.AND P3, PT, R2, 0x1, PT ;  /* 0x000000010200780c */ /* 0x002fe40003f65270 */
[----:B------:R-:W-:-:S04]  /*0340*/  SHF.R.S32.HI R0, RZ, 0x1f, R5 ;  /* 0x0000001fff007819 */ /* 0x000fc80000011405 */
[----:B------:R-:W-:-:S04]  /*0350*/  LEA.HI R0, R0, R5, RZ, 0x2 ;  /* 0x0000000500007211 */ /* 0x000fc800078f10ff */
[----:B------:R-:W-:Y:S01]  /*0360*/  LOP3.LUT R0, R0, 0xfffffffc, RZ, 0xc0, !PT ;  /* 0xfffffffc00007812 */ /* 0x000fe200078ec0ff */
[----:B------:R-:W-:Y:S01]  /*0370*/  VOTEU.ALL UP0, P0 ;  /* 0x00000000003f7886 */ /* 0x000fe20000000000 */
[----:B------:R-:W-:Y:S01]  /*0380*/  VOTEU.ALL UP1, P0 ;  /* 0x00000000003f7886 */ /* 0x000fe20000020000 */
[----:B------:R-:W2:Y:S01]  /*0390*/  @P3 LDC R17, c[0x0][0x10] ;  /* 0x00000400ff113b82 */ /* 0x000ea20000000800 */
[----:B------:R-:W-:Y:S01]  /*03a0*/  @P3 LOP3.LUT R7, R7, 0x800, RZ, 0xfc, !PT ;  /* 0x0000080007073812 */ /* 0x000fe200078efcff */
[----:B------:R-:W-:Y:S01]  /*03b0*/  IMAD.IADD R0, R5, 0x1, -R0 ;  /* 0x0000000105007824 */ /* 0x000fe200078e0a00 */
[----:B------:R-:W-:Y:S01]  /*03c0*/  @!UP0 UMOV UR6, 0x400 ;  /* 0x0000040000068882 */ /* 0x000fe20000000000 */
[----:B------:R-:W-:-:S04]  /*03d0*/  @!UP0 UIADD3 UR4, -UR4, 0x100000, URZ ;  /* 0x0010000004048890 */ /* 0x000fc8000fffe13f */
[----:B------:R-:W-:Y:S02]  /*03e0*/  @!UP0 USHF.L.U32 UR5, UR4, 0xb, URZ ;  /* 0x0000000b04058899 */ /* 0x000fe4000800063f */
[----:B------:R-:W-:Y:S01]  /*03f0*/  @!UP0 USHF.L.U32 UR4, UR4, 0x1, URZ ;  /* 0x0000000104048899 */ /* 0x000fe2000800063f */
[----:B0-----:R-:W-:Y:S01]  /*0400*/  @P3 IMAD.MOV.U32 R8, RZ, RZ, R3 ;  /* 0x000000ffff083224 */ /* 0x001fe200078e0003 */
[----:B------:R-:W-:Y:S01]  /*0410*/  ISETP.NE.AND P1, PT, R0, 0x3, PT ;  /* 0x000000030000780c */ /* 0x000fe20003f25270 */
[----:B------:R-:W0:Y:S01]  /*0420*/  @!UP0 S2UR UR7, SR_CgaCtaId ;  /* 0x00000000000789c3 */ /* 0x000e220000008800 */
[----:B------:R-:W-:Y:S02]  /*0430*/  @P3 IMAD.MOV.U32 R9, RZ, RZ, RZ ;  /* 0x000000ffff093224 */ /* 0x000fe400078e00ff */
[----:B------:R-:W-:Y:S02]  /*0440*/  IMAD.MOV.U32 R7, RZ, RZ, RZ ;  /* 0x000000ffff077224 */ /* 0x000fe400078e00ff */
[----:B------:R-:W-:-:S03]  /*0450*/  @P3 IMAD.MOV.U32 R5, RZ, RZ, RZ ;  /* 0x000000ffff053224 */ /* 0x000fc600078e00ff */
[----:B------:R-:W1:Y:S01]  /*0460*/  @!P3 LDC R11, c[0x0][0xc] ;  /* 0x00000300ff0bbb82 */ /* 0x000e620000000800 */
[----:B--2---:R-:W-:-:S04]  /*0470*/  @P3 IMAD.WIDE.U32 R16, R6, R17, R8 ;  /* 0x0000001106103225 */ /* 0x004fc800078e0008 */
[----:B------:R-:W-:Y:S01]  /*0480*/  @P3 IMAD.IADD R17, R17, 0x1, R5 ;  /* 0x0000000111113824 */ /* 0x000fe200078e0205 */
[----:B------:R-:W-:Y:S01]  /*0490*/  LOP3.LUT R5, R4, 0x7f, RZ, 0xc0, !PT ;  /* 0x0000007f04057812 */ /* 0x000fe200078ec0ff */
[----:B0-----:R-:W-:Y:S01]  /*04a0*/  @!UP0 ULEA UR8, UR7, UR6, 0x18 ;  /* 0x0000000607088291 */ /* 0x001fe2000f8ec03f */
[----:B------:R-:W-:Y:S02]  /*04b0*/  VOTEU.ALL UP0, P0 ;  /* 0x00000000003f7886 */ /* 0x000fe40000000000 */
[----:B------:R-:W-:Y:S01]  /*04c0*/  ULDC UR6, c[0x0][0xc] ;  /* 0x0000030000067ab9 */ /* 0x000fe20000000800 */
[----:B------:R-:W-:Y:S01]  /*04d0*/  ISETP.EQ.OR P0, PT, R0, RZ, !P1 ;  /* 0x000000ff0000720c */ /* 0x000fe20004f02670 */
[----:B------:R-:W-:-:S03]  /*04e0*/  ULDC UR7, c[0x0][0x10] ;  /* 0x0000040000077ab9 */ /* 0x000fc60000000800 */
[C---:B------:R-:W-:Y:S01]  /*04f0*/  ISETP.EQ.AND P0, PT, R10.reuse, RZ, P0 ;  /* 0x000000ff0a00720c */ /* 0x040fe20000702270 */
[----:B------:R-:W-:Y:S02]  /*0500*/  VIADD R10, R10, 0xffffffff ;  /* 0xffffffff0a0a7836 */ /* 0x000fe40000000000 */
[----:B-1----:R-:W-:Y:S01]  /*0510*/  @!P3 IMAD.WIDE.U32 R8, R11, R3, R6 ;  /* 0x000000030b08b225 */ /* 0x002fe200078e0006 */
[----:B------:R-:W0:Y:S02]  /*0520*/  FENCE.VIEW.ASYNC.S ;  /* 0x00000000000073c6 */ /* 0x000e240000000000 */
[----:B0-----:R-:W3:Y:S01]  /*0530*/  @!UP0 SYNCS.EXCH.64 URZ, [UR8+0x30], UR4 ;  /* 0x00003004083f85b2 */ /* 0x001ee20008000100 */
[----:B------:R-:W-:Y:S02]  /*0540*/  SEL R18, RZ, 0x1, !P0 ;  /* 0x00000001ff127807 */ /* 0x000fe40004000000 */
[----:B------:R-:W-:Y:S01]  /*0550*/  ISETP.GE.U32.AND P1, PT, R10, 0x2, PT ;  /* 0x000000020a00780c */ /* 0x000fe20003f26070 */
[----:B------:R-:W-:-:S02]  /*0560*/  @!P3 IMAD.MOV.U32 R16, RZ, RZ, R8 ;  /* 0x000000ffff10b224 */ /* 0x000fc400078e0008 */
[----:B------:R-:W-:Y:S01]  /*0570*/  @!P3 IMAD.MOV.U32 R17, RZ, RZ, R9 ;  /* 0x000000ffff11b224 */ /* 0x000fe200078e0009 */
[----:B------:R-:W-:Y:S01]  /*0580*/  SEL R18, R18, 0x2, P1 ;  /* 0x0000000212127807 */ /* 0x000fe20000800000 */
[----:B------:R0:W3:Y:S01]  /*0590*/  @!UP1 SYNCS.EXCH.64 URZ, [UR8+0x38], UR4 ;  /* 0x00003804083f95b2 */ /* 0x0000e20008000100 */
[----:B------:R-:W-:Y:S01]  /*05a0*/  NOP ;  /* 0x0000000000007918 */ /* 0x000fe20000000000 */
[----:B0-----:R-:W-:-:S03]  /*05b0*/  UIMAD.WIDE.U32 UR4, UR6, UR7, URZ ;  /* 0x00000007060472a5 */ /* 0x001fc6000f8e003f */
[----:B------:R-:W-:Y:S02]  /*05c0*/  ULDC UR6, c[0x0][0x14] ;  /* 0x0000050000067ab9 */ /* 0x000fe40000000800 */
[----:B------:R-:W-:Y:S02]  /*05d0*/  UIMAD.WIDE.U32 UR38, UR4, UR6, URZ ;  /* 0x00000006042672a5 */ /* 0x000fe4000f8e003f */
[----:B------:R-:W-:-:S04]  /*05e0*/  UIMAD UR41, UR5, UR6, URZ ;  /* 0x00000006052972a4 */ /* 0x000fc8000f8e023f */
[----:B------:R-:W-:Y:S01]  /*05f0*/  UIADD3 UR41, UR39, UR41, URZ ;  /* 0x0000002927297290 */ /* 0x000fe2000fffe03f */
[----:B---34-:R-:W-:Y:S06]  /*0600*/  BAR.SYNC.DEFER_BLOCKING 0x0 ;  /* 0x0000000000007b1d */ /* 0x018fec0000010000 */
[----:B------:R-:W-:Y:S05]  /*0610*/  @!P2 BRA `(.L_x_3) ;  /* 0x0000007000fca947 */ /* 0x000fea0003800000 */
[----:B------:R-:W-:-:S13]  /*0620*/  ISETP.GT.U32.AND P0, PT, R10, 0x1, PT ;  /* 0x000000010a00780c */ /* 0x000fda0003f04070 */
[----:B------:R-:W-:Y:S05]  /*0630*/  @P0 EXIT ;  /* 0x000000000000094d */ /* 0x000fea0003800000 */
[----:B------:R-:W-:Y:S01]  /*0640*/  ULDC.64 UR4, c[0x0][0x650] ;  /* 0x0001940000047ab9 */ /* 0x000fe20000000a00 */
[----:B------:R-:W-:Y:S01]  /*0650*/  PRMT R0, RZ, 0x7610, R0 ;  /* 0x00007610ff007816 */ /* 0x000fe20000000000 */
[----:B------:R-:W-:Y:S01]  /*0660*/  IMAD.MOV.U32 R109, RZ, RZ, -0x1 ;  /* 0xffffffffff6d7424 */ /* 0x000fe200078e00ff */
[----:B------:R-:W-:Y:S01]  /*0670*/  ISETP.GE.U32.AND P0, PT, R16, UR4, PT ;  /* 0x0000000410007c0c */ /* 0x000fe2000bf06070 */
[----:B------:R-:W-:Y:S02]  /*0680*/  IMAD.MOV.U32 R101, RZ, RZ, -0x1 ;  /* 0xffffffffff657424 */ /* 0x000fe400078e00ff */
[----:B------:R-:W-:Y:S01]  /*0690*/  IMAD.MOV.U32 R19, RZ, RZ, -0x1 ;  /* 0xffffffffff137424 */ /* 0x000fe200078e00ff */
[----:B------:R-:W-:-:S13]  /*06a0*/  ISETP.GE.U32.AND.EX P0, PT, R17, UR5, PT, P0 ;  /* 0x0000000511007c0c */ /* 0x000fda000bf06100 */
[----:B------:R-:W-:Y:S05]  /*06b0*/  @P0 BRA `(.L_x_4) ;  /* 0x0000000400580947 */ /* 0x000fea0003800000 */
[----:B------:R-:W0:Y:S01]  /*06c0*/  LDC.64 R20, c[0x0][0x628] ;  /* 0x00018a00ff147b82 */ /* 0x000e220000000a00 */
[----:B------:R-:W-:Y:S02]  /*06d0*/  IMAD.MOV.U32 R8, RZ, RZ, R16 ;  /* 0x000000ffff087224 */ /* 0x000fe400078e0010 */
[----:B------:R-:W-:-:S05]  /*06e0*/  IMAD.MOV.U32 R9, RZ, RZ, R17 ;  /* 0x000000ffff097224 */ /* 0x000fca00078e0011 */
[----:B------:R-:W1:Y:S08]  /*06f0*/  LDC R0, c[0x0][0x630] ;  /* 0x00018c00ff007b82 */ /* 0x000e700000000800 */
[----:B------:R-:W2:Y:S01]  /*0700*/  LDC.64 R22, c[0x0][0x620] ;  /* 0x00018800ff167b82 */ /* 0x000ea20000000a00 */
[----:B0-----:R-:W-:-:S04]  /*0710*/  ISETP.NE.U32.AND P0, PT, R20, RZ, PT ;  /* 0x000000ff1400720c */ /* 0x001fc80003f05070 */
[----:B------:R-:W-:-:S13]  /*0720*/  ISETP.NE.AND.EX P0, PT, R21, RZ, PT, P0 ;  /* 0x000000ff1500720c */ /* 0x000fda0003f05300 */
[----:B-12---:R-:W-:Y:S05]  /*0730*/  @!P0 BRA `(.L_x_5) ;  /* 0x0000000000288947 */ /* 0x006fea0003800000 */
[----:B------:R-:W0:Y:S02]  /*0740*/  LDC R13, c[0x0][0x634] ;  /* 0x00018d00ff0d7b82 */ /* 0x000e240000000800 */
[----:B0-----:R-:W-:-:S05]  /*0750*/  IADD3 R13, P0, R16, R13, RZ ;  /* 0x0000000d100d7210 */ /* 0x001fca0007f1e0ff */
[----:B------:R-:W-:-:S04]  /*0760*/  IMAD.X R15, RZ, RZ, R17, P0 ;  /* 0x000000ffff0f7224 */ /* 0x000fc800000e0611 */
[----:B------:R-:W-:-:S04]  /*0770*/  IMAD.WIDE.U32 R8, R15, R20, RZ ;  /* 0x000000140f087225 */ /* 0x000fc800078e00ff */
[----:B------:R-:W-:-:S04]  /*0780*/  IMAD.WIDE.U32 R10, P0, R13, R21, R8 ;  /* 0x000000150d0a7225 */ /* 0x000fc80007800008 */
[----:B------:R-:W-:-:S04]  /*0790*/  IMAD.WIDE.U32 R8, R13, R20, RZ ;  /* 0x000000140d087225 */ /* 0x000fc800078e00ff */
[----:B------:R-:W-:Y:S01]  /*07a0*/  IMAD.X R13, RZ, RZ, RZ, P0 ;  /* 0x000000ffff0d7224 */ /* 0x000fe200000e06ff */
[----:B------:R-:W-:Y:S01]  /*07b0*/  IADD3 RZ, P0, R9, R10, RZ ;  /* 0x0000000a09ff7210 */ /* 0x000fe20007f1e0ff */
[----:B------:R-:W-:-:S04]  /*07c0*/  IMAD.MOV.U32 R12, RZ, RZ, R11 ;  /* 0x000000ffff0c7224 */ /* 0x000fc800078e000b */
[----:B------:R-:W-:-:S08]  /*07d0*/  IMAD.WIDE.U32.X R8, R15, R21, R12, P0 ;  /* 0x000000150f087225 */ /* 0x000fd000000e040c */
.L_x_5:
[-CC-:B------:R-:W-:Y:S01]  /*07e0*/  SHF.R.U64 R25, R8, R0.reuse, R9.reuse ;  /* 0x0000000008197219 */ /* 0x180fe20000001209 */
[----:B------:R-:W0:Y:S01]  /*07f0*/  LDC R12, c[0x0][0x618] ;  /* 0x00018600ff0c7b82 */ /* 0x000e220000000800 */
[----:B------:R-:W-:Y:S01]  /*0800*/  SHF.R.U32.HI R7, RZ, R0, R9 ;  /* 0x00000000ff077219 */ /* 0x000fe20000011609 */
[----:B------:R-:W-:Y:S01]  /*0810*/  ULDC UR4, c[0x0][0x150] ;  /* 0x0000540000047ab9 */ /* 0x000fe20000000800 */
[----:B------:R-:W-:Y:S02]  /*0820*/  IADD3 R11, P0, RZ, -R25, RZ ;  /* 0x80000019ff0b7210 */ /* 0x000fe40007f1e0ff */
[----:B------:R-:W-:-:S03]  /*0830*/  I2FP.F32.U32 R0, R6 ;  /* 0x0000000600007245 */ /* 0x000fc60000201000 */
[----:B------:R-:W1:Y:S01]  /*0840*/  LDC.64 R30, c[0x0][0x640] ;  /* 0x00019000ff1e7b82 */ /* 0x000e620000000a00 */
[----:B------:R-:W-:Y:S02]  /*0850*/  IMAD.X R13, RZ, RZ, ~R7, P0 ;  /* 0x000000ffff0d7224 */ /* 0x000fe400000e0e07 */
[----:B------:R-:W-:Y:S01]  /*0860*/  FMUL R0, R0, UR4 ;  /* 0x0000000400007c20 */ /* 0x000fe20008400000 */
[----:B------:R-:W-:Y:S01]  /*0870*/  IMAD.WIDE.U32 R8, R11, R22, R16 ;  /* 0x000000160b087225 */ /* 0x000fe200078e0010 */
[----:B------:R-:W-:-:S03]  /*0880*/  ULDC UR4, c[0x0][0x154] ;  /* 0x0000550000047ab9 */ /* 0x000fc60000000800 */
[----:B------:R-:W-:Y:S01]  /*0890*/  IMAD R10, R13, R22, RZ ;  /* 0x000000160d0a7224 */ /* 0x000fe200078e02ff */
[----:B------:R-:W2:Y:S01]  /*08a0*/  LDC R7, c[0x0][0x144] ;  /* 0x00005100ff077b82 */ /* 0x000ea20000000800 */
[----:B------:R-:W3:Y:S02]  /*08b0*/  F2I.U32.TRUNC.NTZ R0, R0 ;  /* 0x0000000000007305 */ /* 0x000ee4000020f000 */
[----:B------:R-:W-:-:S04]  /*08c0*/  IMAD R11, R11, R23, R10 ;  /* 0x000000170b0b7224 */ /* 0x000fc800078e020a */
[----:B------:R-:W-:Y:S01]  /*08d0*/  IMAD.IADD R9, R9, 0x1, R11 ;  /* 0x0000000109097824 */ /* 0x000fe200078e020b */
[----:B------:R-:W4:Y:S01]  /*08e0*/  LDC R24, c[0x0][0x608] ;  /* 0x00018200ff187b82 */ /* 0x000f220000000800 */
[----:B------:R-:W-:-:S03]  /*08f0*/  IMAD.MOV.U32 R11, RZ, RZ, -0x1 ;  /* 0xffffffffff0b7424 */ /* 0x000fc600078e00ff */
[-CC-:B0-----:R-:W-:Y:S02]  /*0900*/  SHF.R.U64 R22, R8, R12.reuse, R9.reuse ;  /* 0x0000000c08167219 */ /* 0x181fe40000001209 */
[----:B------:R-:W-:Y:S02]  /*0910*/  I2FP.F32.U32 R8, R3 ;  /* 0x0000000300087245 */ /* 0x000fe40000201000 */
[----:B------:R-:W0:Y:S01]  /*0920*/  LDC R28, c[0x0][0x658] ;  /* 0x00019600ff1c7b82 */ /* 0x000e220000000800 */
[----:B-1----:R-:W-:Y:S01]  /*0930*/  ISETP.NE.U32.AND P0, PT, R30, RZ, PT ;  /* 0x000000ff1e00720c */ /* 0x002fe20003f05070 */
[----:B---3--:R-:W-:Y:S02]  /*0940*/  IMAD.MOV R10, RZ, RZ, -R0 ;  /* 0x000000ffff0a7224 */ /* 0x008fe400078e0a00 */
[----:B------:R-:W-:Y:S01]  /*0950*/  FMUL R8, R8, UR4 ;  /* 0x0000000408087c20 */ /* 0x000fe20008400000 */
[----:B------:R-:W-:Y:S02]  /*0960*/  SHF.R.U32.HI R9, RZ, R12, R9 ;  /* 0x0000000cff097219 */ /* 0x000fe40000011609 */
[----:B------:R-:W-:Y:S01]  /*0970*/  ISETP.NE.AND.EX P0, PT, R31, RZ, PT, P0 ;  /* 0x000000ff1f00720c */ /* 0x000fe20003f05300 */
[----:B------:R1:W3:Y:S01]  /*0980*/  F2I.U32.TRUNC.NTZ R15, R8 ;  /* 0x00000008000f7305 */ /* 0x0002e2000020f000 */
[----:B------:R-:W1:Y:S01]  /*0990*/  LDC R20, c[0x0][0x148] ;  /* 0x00005200ff147b82 */ /* 0x000e620000000800 */
[----:B--2---:R-:W-:-:S07]  /*09a0*/  IMAD R0, R7, R10, R6 ;  /* 0x0000000a07007224 */ /* 0x004fce00078e0206 */
[----:B------:R-:W2:Y:S01]  /*09b0*/  LDC R26, c[0x0][0x600] ;  /* 0x00018000ff1a7b82 */ /* 0x000ea20000000800 */
[-CC-:B----4-:R-:W-:Y:S02]  /*09c0*/  SHF.R.U64 R32, R22, R24.reuse, R9.reuse ;  /* 0x0000001816207219 */ /* 0x190fe40000001209 */
[----:B------:R-:W-:Y:S01]  /*09d0*/  SHF.R.U32.HI R7, RZ, R24, R9 ;  /* 0x00000018ff077219 */ /* 0x000fe20000011609 */
[----:B------:R-:W-:-:S04]  /*09e0*/  IMAD.MOV.U32 R9, RZ, RZ, 0x1 ;  /* 0x00000001ff097424 */ /* 0x000fc800078e00ff */
[----:B------:R-:W4:Y:S01]  /*09f0*/  LDC R21, c[0x0][0x648] ;  /* 0x00019200ff157b82 */ /* 0x000f220000000800 */
[-C--:B0-----:R-:W-:Y:S02]  /*0a00*/  SHF.L.U32 R6, R11, R28.reuse, RZ ;  /* 0x0000001c0b067219 */ /* 0x081fe400000006ff */
[--C-:B------:R-:W-:Y:S02]  /*0a10*/  SHF.R.U64 R24, R32, R28, R7.reuse ;  /* 0x0000001c20187219 */ /* 0x100fe40000001207 */
[----:B------:R-:W-:Y:S02]  /*0a20*/  LOP3.LUT R13, RZ, R6, RZ, 0x33, !PT ;  /* 0x00000006ff0d7212 */ /* 0x000fe400078e33ff */
[-C--:B------:R-:W-:Y:S01]  /*0a30*/  SHF.R.U32.HI R7, RZ, R28.reuse, R7 ;  /* 0x0000001cff077219 */ /* 0x080fe20000011607 */
[----:B------:R-:W0:Y:S01]  /*0a40*/  LDC R23, c[0x0][0x638] ;  /* 0x00018e00ff177b82 */ /* 0x000e220000000800 */
[----:B------:R-:W-:Y:S01]  /*0a50*/  SHF.L.U32 R12, R9, R28, RZ ;  /* 0x0000001c090c7219 */ /* 0x000fe200000006ff */
[----:B------:R-:W-:-:S06]  /*0a60*/  IMAD.MOV.U32 R6, RZ, RZ, R24 ;  /* 0x000000ffff067224 */ /* 0x000fcc00078e0018 */
[----:B------:R-:W0:Y:S01]  /*0a70*/  LDC R109, c[0x0][0x610] ;  /* 0x00018400ff6d7b82 */ /* 0x000e220000000800 */
[----:B-1-3--:R-:W-:Y:S05]  /*0a80*/  @!P0 BRA `(.L_x_6) ;  /* 0x0000000000288947 */ /* 0x00afea0003800000 */
[----:B------:R-:W1:Y:S02]  /*0a90*/  LDC R11, c[0x0][0x64c] ;  /* 0x00019300ff0b7b82 */ /* 0x000e640000000800 */
[----:B-1----:R-:W-:-:S05]  /*0aa0*/  IADD3 R11, P0, R24, R11, RZ ;  /* 0x0000000b180b7210 */ /* 0x002fca0007f1e0ff */
        /* <DEDUP_REMOVED lines=8> */
.L_x_6:
[----:B----4-:R-:W-:Y:S01]  /*0b30*/  SHF.R.U64 R6, R6, R21, R7 ;  /* 0x0000001506067219 */ /* 0x010fe20000001207 */
[----:B--2---:R-:W-:Y:S01]  /*0b40*/  VIADD R7, R26, 0xffffffff ;  /* 0xffffffff1a077836 */ /* 0x004fe20000000000 */
[----:B------:R-:W-:Y:S01]  /*0b50*/  LOP3.LUT R13, R32, R13, RZ, 0xc0, !PT ;  /* 0x0000000d200d7212 */ /* 0x000fe200078ec0ff */
[----:B------:R-:W-:Y:S02]  /*0b60*/  IMAD.MOV R15, RZ, RZ, -R15 ;  /* 0x000000ffff0f7224 */ /* 0x000fe400078e0a0f */
[----:B------:R-:W-:Y:S02]  /*0b70*/  IMAD.MOV R8, RZ, RZ, -R6 ;  /* 0x000000ffff087224 */ /* 0x000fe400078e0a06 */
[----:B------:R-:W-:Y:S01]  /*0b80*/  IMAD R13, R12, R6, R13 ;  /* 0x000000060c0d7224 */ /* 0x000fe200078e020d */
[----:B------:R-:W-:Y:S01]  /*0b90*/  LOP3.LUT R6, R22, R7, RZ, 0xc0, !PT ;  /* 0x0000000716067212 */ /* 0x000fe200078ec0ff */
[----:B------:R-:W-:Y:S02]  /*0ba0*/  @P3 IMAD R0, R20, R15, R3 ;  /* 0x0000000f14003224 */ /* 0x000fe400078e0203 */
[----:B0-----:R-:W-:-:S02]  /*0bb0*/  IMAD R3, R8, R23, R24 ;  /* 0x0000001708037224 */ /* 0x001fc400078e0218 */
[----:B------:R-:W-:Y:S02]  /*0bc0*/  IMAD R109, R13, R109, R0 ;  /* 0x0000006d0d6d7224 */ /* 0x000fe400078e0200 */
[----:B------:R-:W-:Y:S02]  /*0bd0*/  IMAD R6, R3, R26, R6 ;  /* 0x0000001a03067224 */ /* 0x000fe400078e0206 */
[----:B------:R-:W-:Y:S02]  /*0be0*/  IMAD.MOV.U32 R0, RZ, RZ, 0x1 ;  /* 0x00000001ff007424 */ /* 0x000fe400078e00ff */
[----:B------:R-:W-:Y:S01]  /*0bf0*/  IMAD.MOV.U32 R19, RZ, RZ, R25 ;  /* 0x000000ffff137224 */ /* 0x000fe200078e0019 */
[----:B------:R-:W-:Y:S02]  /*0c00*/  SEL R101, R6, R109, !P3 ;  /* 0x0000006d06657207 */ /* 0x000fe40005800000 */
[----:B------:R-:W-:-:S07]  /*0c10*/  SEL R109, R109, R6, !P3 ;  /* 0x000000066d6d7207 */ /* 0x000fce0005800000 */
.L_x_4:
[----:B------:R-:W-:-:S08]  /*0c20*/  NOP ;  /* 0x0000000000007918 */ /* 0x000fd00000000000 */
[----:B------:R-:W0:Y:S02]  /*0c30*/  USETMAXREG.TRY_ALLOC.CTAPOOL UP0, 0xe8 ;  /* 0x000000e8000079c8 */ /* 0x000e240008000600 */
[----:B0-----:R-:W-:-:S13]  /*0c40*/  PLOP3.LUT P0, PT, PT, PT, UP0, 0x80, 0x0 ;  /* 0x000000000000781c */ /* 0x001fda0003f0f008 */
[----:B------:R-:W-:Y:S05]  /*0c50*/  @!P0 BRA `(.L_x_4) ;  /* 0xfffffffc00f08947 */ /* 0x000fea000383ffff */
[----:B------:R-:W-:Y:S01]  /*0c60*/  ULDC.64 UR4, c[0x0][0x598] ;  /* 0x0001660000047ab9 */ /* 0x000fe20000000a00 */
[----:B------:R-:W-:Y:S01]  /*0c70*/  ULDC.64 UR36, c[0x0][0x208] ;  /* 0x0000820000247ab9 */ /* 0x000fe20000000a00 */
[----:B------:R-:W-:-:S04]  /*0c80*/  ISETP.NE.U32.AND P0, PT, RZ, UR4, PT ;  /* 0x00000004ff007c0c */ /* 0x000fc8000bf05070 */
[----:B------:R-:W-:-:S13]  /*0c90*/  ISETP.NE.AND.EX P0, PT, RZ, UR5, PT, P0 ;  /* 0x00000005ff007c0c */ /* 0x000fda000bf05300 */
[----:B------:R-:W-:Y:S05]  /*0ca0*/  @!P0 BRA `(.L_x_7) ;  /* 0x00000000001c8947 */ /* 0x000fea0003800000 */
[----:B------:R-:W0:Y:S02]  /*0cb0*/  LDC.64 R6, c[0x0][0x598] ;  /* 0x00016600ff067b82 */ /* 0x000e240000000a00 */
[----:B0-----:R-:W2:Y:S02]  /*0cc0*/  LDG.E.64 R6, desc[UR36][R6.64] ;  /* 0x0000002406067981 */ /* 0x001ea4000c1e1b00 */
[----:B--2---:R-:W-:-:S04]  /*0cd0*/  ISETP.NE.U32.AND P0, PT, R6, RZ, PT ;  /* 0x000000ff0600720c */ /* 0x004fc80003f05070 */
[----:B------:R-:W-:-:S13]  /*0ce0*/  ISETP.NE.AND.EX P0, PT, R7, RZ, PT, P0 ;  /* 0x000000ff0700720c */ /* 0x000fda0003f05300 */
[----:B------:R-:W-:Y:S05]  /*0cf0*/  @!P0 BRA `(.L_x_7) ;  /* 0x0000000000088947 */ /* 0x000fea0003800000 */
[----:B------:R0:W5:Y:S01]  /*0d00*/  LD.E R88, desc[UR36][R6.64] ;  /* 0x0000002406587980 */ /* 0x000162000c101900 */
[----:B------:R-:W-:Y:S05]  /*0d10*/  BRA `(.L_x_8) ;  /* 0x0000000000247947 */ /* 0x000fea0003800000 */
.L_x_7:
[----:B------:R-:W-:Y:S02]  /*0d20*/  ULDC.64 UR4, c[0x0][0x588] ;  /* 0x0001620000047ab9 */ /* 0x000fe40000000a00 */
[----:B------:R-:W-:-:S04]  /*0d30*/  ISETP.NE.U32.AND P0, PT, RZ, UR4, PT ;  /* 0x00000004ff007c0c */ /* 0x000fc8000bf05070 */
[----:B------:R-:W-:-:S13]  /*0d40*/  ISETP.NE.AND.EX P0, PT, RZ, UR5, PT, P0 ;  /* 0x00000005ff007c0c */ /* 0x000fda000bf05300 */
[----:B------:R-:W-:Y:S05]  /*0d50*/  @!P0 BRA `(.L_x_9) ;  /* 0x00000000000c8947 */ /* 0x000fea0003800000 */
[----:B------:R-:W0:Y:S02]  /*0d60*/  LDC.64 R88, c[0x0][0x588] ;  /* 0x00016200ff587b82 */ /* 0x000e240000000a00 */
[----:B0-----:R1:W5:Y:S01]  /*0d70*/  LDG.E R88, desc[UR36][R88.64] ;  /* 0x0000002458587981 */ /* 0x001362000c1e1900 */
[----:B------:R-:W-:Y:S05]  /*0d80*/  BRA `(.L_x_8) ;  /* 0x0000000000087947 */ /* 0x000fea0003800000 */
.L_x_9:
[----:B------:R-:W-:Y:S02]  /*0d90*/  ULDC UR4, c[0x0][0x580] ;  /* 0x0001600000047ab9 */ /* 0x000fe40000000800 */
[----:B------:R-:W-:-:S07]  /*0da0*/  IMAD.U32 R88, RZ, RZ, UR4 ;  /* 0x00000004ff587e24 */ /* 0x000fce000f8e00ff */
.L_x_8:
[----:B------:R-:W-:Y:S02]  /*0db0*/  ULDC.64 UR4, c[0x0][0x5a0] ;  /* 0x0001680000047ab9 */ /* 0x000fe40000000a00 */
[----:B------:R-:W-:-:S04]  /*0dc0*/  ISETP.NE.U32.AND P0, PT, RZ, UR4, PT ;  /* 0x00000004ff007c0c */ /* 0x000fc8000bf05070 */
[----:B------:R-:W-:-:S13]  /*0dd0*/  ISETP.NE.AND.EX P0, PT, RZ, UR5, PT, P0 ;  /* 0x00000005ff007c0c */ /* 0x000fda000bf05300 */
[----:B------:R-:W-:Y:S05]  /*0de0*/  @!P0 BRA `(.L_x_10) ;  /* 0x00000000001c8947 */ /* 0x000fea0003800000 */
[----:B0-----:R-:W0:Y:S02]  /*0df0*/  LDC.64 R6, c[0x0][0x5a0] ;  /* 0x00016800ff067b82 */ /* 0x001e240000000a00 */
[----:B0-----:R-:W2:Y:S02]  /*0e00*/  LDG.E.64 R6, desc[UR36][R6.64] ;  /* 0x0000002406067981 */ /* 0x001ea4000c1e1b00 */
[----:B--2---:R-:W-:-:S04]  /*0e10*/  ISETP.NE.U32.AND P0, PT, R6, RZ, PT ;  /* 0x000000ff0600720c */ /* 0x004fc80003f05070 */
[----:B------:R-:W-:-:S13]  /*0e20*/  ISETP.NE.AND.EX P0, PT, R7, RZ, PT, P0 ;  /* 0x000000ff0700720c */ /* 0x000fda0003f05300 */
[----:B------:R-:W-:Y:S05]  /*0e30*/  @!P0 BRA `(.L_x_10) ;  /* 0x0000000000088947 */ /* 0x000fea0003800000 */
[----:B-1----:R0:W5:Y:S01]  /*0e40*/  LD.E R89, desc[UR36][R6.64] ;  /* 0x0000002406597980 */ /* 0x002162000c101900 */
[----:B------:R-:W-:Y:S05]  /*0e50*/  BRA `(.L_x_11) ;  /* 0x0000000000247947 */ /* 0x000fea0003800000 */
.L_x_10:
[----:B------:R-:W-:Y:S02]  /*0e60*/  ULDC.64 UR4, c[0x0][0x590] ;  /* 0x0001640000047ab9 */ /* 0x000fe40000000a00 */
[----:B------:R-:W-:-:S04]  /*0e70*/  ISETP.NE.U32.AND P0, PT, RZ, UR4, PT ;  /* 0x00000004ff007c0c */ /* 0x000fc8000bf05070 */
[----:B------:R-:W-:-:S13]  /*0e80*/  ISETP.NE.AND.EX P0, PT, RZ, UR5, PT, P0 ;  /* 0x00000005ff007c0c */ /* 0x000fda000bf05300 */
[----:B------:R-:W-:Y:S05]  /*0e90*/  @!P0 BRA `(.L_x_12) ;  /* 0x00000000000c8947 */ /* 0x000fea0003800000 */
[----:B0-----:R-:W1:Y:S02]  /*0ea0*/  LDC.64 R6, c[0x0][0x590] ;  /* 0x00016400ff067b82 */ /* 0x001e640000000a00 */
[----:B-1----:R1:W5:Y:S01]  /*0eb0*/  LDG.E R89, desc[UR36][R6.64] ;  /* 0x0000002406597981 */ /* 0x002362000c1e1900 */
[----:B------:R-:W-:Y:S05]  /*0ec0*/  BRA `(.L_x_11) ;  /* 0x0000000000087947 */ /* 0x000fea0003800000 */
.L_x_12:
[----:B------:R-:W-:Y:S02]  /*0ed0*/  ULDC UR4, c[0x0][0x584] ;  /* 0x0001610000047ab9 */ /* 0x000fe40000000800 */
[----:B-1----:R-:W-:-:S07]  /*0ee0*/  IMAD.U32 R89, RZ, RZ, UR4 ;  /* 0x00000004ff597e24 */ /* 0x002fce000f8e00ff */
.L_x_11:
[----:B------:R-:W-:-:S13]  /*0ef0*/  LOP3.LUT P0, RZ, R0, 0xff, RZ, 0xc0, !PT ;  /* 0x000000ff00ff7812 */ /* 0x000fda000780c0ff */
[----:B------:R-:W-:Y:S05]  /*0f00*/  @!P0 EXIT ;  /* 0x000000000000894d */ /* 0x000fea0003800000 */
[----:B------:R-:W2:Y:S01]  /*0f10*/  LDC R91, c[0x0][0x658] ;  /* 0x00019600ff5b7b82 */ /* 0x000ea20000000800 */
[----:B------:R-:W-:Y:S01]  /*0f20*/  ULDC.64 UR6, c[0x0][0x288] ;  /* 0x0000a20000067ab9 */ /* 0x000fe20000000a00 */
[----:B------:R-:W-:Y:S01]  /*0f30*/  LOP3.LUT R14, R14, 0x1, RZ, 0xc0, !PT ;  /* 0x000000010e0e7812 */ /* 0x000fe200078ec0ff */
[----:B------:R-:W-:Y:S01]  /*0f40*/  UIADD3 UR4, UR7, 0x7f, URZ ;  /* 0x0000007f07047890 */ /* 0x000fe2000fffe03f */
[----:B------:R-:W-:Y:S01]  /*0f50*/  SHF.R.U32.HI R0, RZ, 0x2, R4 ;  /* 0x00000002ff007819 */ /* 0x000fe20000011604 */
[----:B------:R-:W-:Y:S01]  /*0f60*/  IMAD.U32 R3, RZ, RZ, UR6 ;  /* 0x00000006ff037e24 */ /* 0x000fe2000f8e00ff */
[----:B------:R-:W-:Y:S01]  /*0f70*/  SHF.R.U32.HI R5, RZ, 0x1, R5 ;  /* 0x00000001ff057819 */ /* 0x000fe20000011605 */
[----:B------:R-:W-:Y:S01]  /*0f80*/  USHF.R.S32.HI UR5, URZ, 0x1f, UR4 ;  /* 0x0000001f3f057899 */ /* 0x000fe20008011404 */
[----:B------:R-:W3:Y:S01]  /*0f90*/  LDC.64 R94, c[0x0][0x5c8] ;  /* 0x00017200ff5e7b82 */ /* 0x000ee20000000a00 */
[----:B------:R-:W-:Y:S01]  /*0fa0*/  LOP3.LUT R90, R4, 0x3, RZ, 0xc0, !PT ;  /* 0x00000003045a7812 */ /* 0x000fe200078ec0ff */
[----:B01----:R-:W-:Y:S01]  /*0fb0*/  IMAD.SHL.U32 R7, R14, 0x40, RZ ;  /* 0x000000400e077824 */ /* 0x003fe200078e00ff */
[----:B------:R-:W-:Y:S01]  /*0fc0*/  LOP3.LUT R0, R0, 0x7, RZ, 0xc0, !PT ;  /* 0x0000000700007812 */ /* 0x000fe200078ec0ff */
[----:B------:R-:W-:Y:S01]  /*0fd0*/  ULEA.HI UR5, UR5, UR4, URZ, 0x7 ;  /* 0x0000000405057291 */ /* 0x000fe2000f8f383f */
[----:B------:R-:W-:Y:S01]  /*0fe0*/  LOP3.LUT R5, R5, 0x30, RZ, 0xc0, !PT ;  /* 0x0000003005057812 */ /* 0x000fe200078ec0ff */
[----:B------:R-:W-:Y:S01]  /*0ff0*/  IMAD R90, R90, -0x2, R3 ;  /* 0xfffffffe5a5a7824 */ /* 0x000fe200078e0203 */
[--C-:B------:R-:W-:Y:S01]  /*1000*/  LOP3.LUT R22, R7, 0x40, R0.reuse, 0xe2, !PT ;  /* 0x0000004007167812 */ /* 0x100fe200078ee200 */
[----:B------:R-:W0:Y:S01]  /*1010*/  LDC R98, c[0x0][0x600] ;  /* 0x00018000ff627b82 */ /* 0x000e220000000800 */
[----:B------:R-:W-:Y:S01]  /*1020*/  IADD3 R3, RZ, -R5, -R0 ;  /* 0x80000005ff037210 */ /* 0x000fe20007ffe800 */
[----:B------:R-:W-:Y:S01]  /*1030*/  IMAD.MOV.U32 R0, RZ, RZ, -0x1 ;  /* 0xffffffffff007424 */ /* 0x000fe200078e00ff */
[----:B------:R-:W-:Y:S01]  /*1040*/  USHF.R.S32.HI UR43, URZ, 0x7, UR5 ;  /* 0x000000073f2b7899 */ /* 0x000fe20008011405 */
[----:B------:R-:W-:Y:S01]  /*1050*/  IMAD.MOV.U32 R6, RZ, RZ, 0x1 ;  /* 0x00000001ff067424 */ /* 0x000fe200078e00ff */
[----:B------:R-:W-:Y:S01]  /*1060*/  LOP3.LUT R97, R4, 0x80, RZ, 0xc0, !PT ;  /* 0x0000008004617812 */ /* 0x000fe200078ec0ff */
[----:B------:R-:W-:Y:S01]  /*1070*/  IMAD R3, R14, -0x40, R3 ;  /* 0xffffffc00e037824 */ /* 0x000fe200078e0203 */
[----:B------:R-:W-:Y:S01]  /*1080*/  UISETP.LT.AND UP0, UPT, UR43, 0x1, UPT ;  /* 0x000000012b00788c */ /* 0x000fe2000bf01270 */
[----:B--2---:R-:W-:Y:S01]  /*1090*/  SHF.L.U32 R0, R0, R91, RZ ;  /* 0x0000005b00007219 */ /* 0x004fe200000006ff */
[----:B------:R-:W-:Y:S01]  /*10a0*/  ULDC UR4, c[0x0][0x284] ;  /* 0x0000a10000047ab9 */ /* 0x000fe20000000800 */
[----:B------:R-:W-:Y:S01]  /*10b0*/  LOP3.LUT R22, R22, R5, RZ, 0xfc, !PT ;  /* 0x0000000516167212 */ /* 0x000fe200078efcff */
[----:B------:R-:W-:Y:S01]  /*10c0*/  USEL UR44, UR43, 0x1, UP0 ;  /* 0x000000012b2c7887 */ /* 0x000fe20008000000 */
[----:B------:R-:W-:Y:S01]  /*10d0*/  SHF.L.U32 R91, R6, R91, RZ ;  /* 0x0000005b065b7219 */ /* 0x000fe200000006ff */
[----:B------:R-:W-:Y:S01]  /*10e0*/  IMAD.SHL.U32 R96, R4, 0x2, RZ ;  /* 0x0000000204607824 */ /* 0x000fe200078e00ff */
[----:B------:R-:W-:Y:S01]  /*10f0*/  LOP3.LUT R116, R18, 0x1, RZ, 0xfc, !PT ;  /* 0x0000000112747812 */ /* 0x000fe200078efcff */
[----:B------:R-:W-:Y:S01]  /*1100*/  VIADD R100, R3, UR4 ;  /* 0x0000000403647c36 */ /* 0x000fe20008000000 */
[C-C-:B---3--:R-:W-:Y:S01]  /*1110*/  SHF.L.U64.HI R92, R94.reuse, 0x7, R95.reuse ;  /* 0x000000075e5c7819 */ /* 0x148fe2000001025f */
[----:B------:R-:W-:Y:S01]  /*1120*/  IMAD.MOV.U32 R23, RZ, RZ, RZ ;  /* 0x000000ffff177224 */ /* 0x000fe200078e00ff */
[C---:B------:R-:W-:Y:S01]  /*1130*/  SHF.L.U64.HI R93, R94.reuse, 0x3, R95 ;  /* 0x000000035e5d7819 */ /* 0x040fe2000001025f */
[C---:B------:R-:W-:Y:S01]  /*1140*/  IMAD.SHL.U32 R95, R94.reuse, 0x80, RZ ;  /* 0x000000805e5f7824 */ /* 0x040fe200078e00ff */
[----:B------:R-:W-:Y:S01]  /*1150*/  SHF.R.U32.HI R97, RZ, 0x7, R97 ;  /* 0x00000007ff617819 */ /* 0x000fe20000011661 */
[----:B------:R-:W-:Y:S01]  /*1160*/  IMAD.SHL.U32 R94, R94, 0x8, RZ ;  /* 0x000000085e5e7824 */ /* 0x000fe200078e00ff */
[----:B------:R-:W-:Y:S01]  /*1170*/  LOP3.LUT R99, RZ, R0, RZ, 0x33, !PT ;  /* 0x00000000ff637212 */ /* 0x000fe200078e33ff */
[----:B------:R-:W-:Y:S01]  /*1180*/  UIADD3 UR44, UR43, -UR44, URZ ;  /* 0x8000002c2b2c7290 */ /* 0x000fe2000fffe03f */
[----:B0-----:R-:W-:Y:S01]  /*1190*/  VIADD R98, R98, 0xffffffff ;  /* 0xffffffff62627836 */ /* 0x001fe20000000000 */
[----:B------:R-:W-:Y:S01]  /*11a0*/  UMOV UR40, URZ ;  /* 0x0000003f00287c82 */ /* 0x000fe20008000000 */
[----:B------:R-:W-:-:S09]  /*11b0*/  UMOV UR42, URZ ;  /* 0x0000003f002a7c82 */ /* 0x000fd20008000000 */
.L_x_156:
[----:B0-----:R-:W0:Y:S01]  /*11c0*/  SHFL.IDX PT, R0, R97, RZ, 0x1f ;  /* 0x00001fff61007589 */ /* 0x001e2200000e0000 */
[----:B-1----:R-:W1:Y:S01]  /*11d0*/  S2UR UR7, SR_CgaCtaId ;  /* 0x00000000000779c3 */ /* 0x002e620000008800 */
[----:B------:R-:W-:Y:S01]  /*11e0*/  UMOV UR6, 0x400 ;  /* 0x0000040000067882 */ /* 0x000fe20000000000 */
[----:B0-----:R-:W-:Y:S01]  /*11f0*/  R2UR UR4, R0 ;  /* 0x00000000000472ca */ /* 0x001fe200000e0000 */
[----:B-1----:R-:W-:-:S12]  /*1200*/  ULEA UR46, UR7, UR6, 0x18 ;  /* 0x00000006072e7291 */ /* 0x002fd8000f8ec03f */
[----:B------:R-:W-:-:S04]  /*1210*/  ULEA.HI UR5, UR4, UR4, URZ, 0x1 ;  /* 0x0000000404057291 */ /* 0x000fc8000f8f083f */
[----:B------:R-:W-:-:S04]  /*1220*/  ULOP3.LUT UR5, UR5, 0x7fffe, URZ, 0xc0, !UPT ;  /* 0x0007fffe05057892 */ /* 0x000fc8000f8ec03f */
[----:B------:R-:W-:-:S03]  /*1230*/  UIADD3 UR5, UR4, -UR5, URZ ;  /* 0x8000000504057290 */ /* 0x000fc6000fffe03f */
[----:B------:R-:W-:Y:S01]  /*1240*/  ULDC UR4, c[0x0][0x28c] ;  /* 0x0000a30000047ab9 */ /* 0x000fe20000000800 */
[----:B------:R-:W-:Y:S01]  /*1250*/  ULEA UR5, UR5, UR46, 0xd ;  /* 0x0000002e05057291 */ /* 0x000fe2000f8e683f */
[----:B------:R-:W-:-:S03]  /*1260*/  ISETP.LT.AND P0, PT, RZ, UR4, PT ;  /* 0x00000004ff007c0c */ /* 0x000fc6000bf01270 */
[----:B------:R-:W-:-:S04]  /*1270*/  UIADD3 UR5, UR5, 0x100, URZ ;  /* 0x0000010005057890 */ /* 0x000fc8000fffe03f */
[----:B------:R-:W-:-:S04]  /*1280*/  USHF.R.U32.HI UR5, URZ, 0x4, UR5 ;  /* 0x000000043f057899 */ /* 0x000fc80008011605 */
[----:B------:R-:W-:-:S04]  /*1290*/  ULOP3.LUT UR5, UR5, 0x3fff, URZ, 0xc0, !UPT ;  /* 0x00003fff05057892 */ /* 0x000fc8000f8ec03f */
[----:B------:R-:W-:Y:S01]  /*12a0*/  ULOP3.LUT UR45, UR5, 0x10000, URZ, 0xfc, !UPT ;  /* 0x00010000052d7892 */ /* 0x000fe2000f8efc3f */
[----:B--2345:R-:W-:Y:S11]  /*12b0*/  @P0 BRA `(.L_x_13) ;  /* 0x0000000000400947 */ /* 0x03cff60003800000 */
[----:B------:R-:W-:Y:S01]  /*12c0*/  MOV R0, 0x0 ;  /* 0x0000000000007802 */ /* 0x000fe20000000f00 */
[----:B------:R-:W-:Y:S01]  /*12d0*/  ULDC.64 UR4, c[0x4][0x68] ;  /* 0x01001a0000047ab9 */ /* 0x000fe20000000a00 */
[----:B------:R-:W-:Y:S01]  /*12e0*/  ULDC.64 UR6, c[0x4][0x8] ;  /* 0x0100020000067ab9 */ /* 0x000fe20000000a00 */
[----:B------:R-:W-:Y:S01]  /*12f0*/  IMAD.U32 R4, RZ, RZ, UR4 ;  /* 0x00000004ff047e24 */ /* 0x000fe2000f8e00ff */
[----:B------:R0:W1:Y:S01]  /*1300*/  LDC.64 R14, c[0x4][R0] ;  /* 0x01000000000e7b82 */ /* 0x0000620000000a00 */
[----:B------:R-:W-:Y:S01]  /*1310*/  IMAD.U32 R5, RZ, RZ, UR5 ;  /* 0x00000005ff057e24 */ /* 0x000fe2000f8e00ff */
[----:B------:R-:W-:Y:S01]  /*1320*/  ULDC.64 UR4, c[0x4][0x70] ;  /* 0x01001c0000047ab9 */ /* 0x000fe20000000a00 */
[----:B------:R-:W-:Y:S02]  /*1330*/  IMAD.U32 R10, RZ, RZ, UR6 ;  /* 0x00000006ff0a7e24 */ /* 0x000fe4000f8e00ff */
[----:B------:R-:W-:Y:S02]  /*1340*/  IMAD.U32 R6, RZ, RZ, UR4 ;  /* 0x00000004ff067e24 */ /* 0x000fe4000f8e00ff */
[----:B------:R-:W-:-:S02]  /*1350*/  IMAD.U32 R7, RZ, RZ, UR5 ;  /* 0x00000005ff077e24 */ /* 0x000fc4000f8e00ff */
[----:B------:R-:W-:Y:S02]  /*1360*/  IMAD.U32 R11, RZ, RZ, UR7 ;  /* 0x00000007ff0b7e24 */ /* 0x000fe4000f8e00ff */
[----:B------:R-:W-:Y:S02]  /*1370*/  IMAD.MOV.U32 R8, RZ, RZ, 0x1e1 ;  /* 0x000001e1ff087424 */ /* 0x000fe400078e00ff */
[----:B------:R-:W-:Y:S02]  /*1380*/  IMAD.MOV.U32 R12, RZ, RZ, 0x1 ;  /* 0x00000001ff0c7424 */ /* 0x000fe400078e00ff */
[----:B0-----:R-:W-:-:S07]  /*1390*/  IMAD.MOV.U32 R13, RZ, RZ, RZ ;  /* 0x000000ffff0d7224 */ /* 0x001fce00078e00ff */
[----:B------:R-:W-:-:S07]  /*13a0*/  LEPC R20, `(.L_x_13) ;  /* 0x000000001014794e */ /* 0x000fce0000000000 */
[----:B-1---5:R-:W-:Y:S05]  /*13b0*/  CALL.ABS.NOINC R14 ;  /* 0x000000000e007343 */ /* 0x022fea0003c00000 */
.L_x_13:
[----:B------:R-:W-:-:S13]  /*13c0*/  ISETP.NE.AND P0, PT, R116, 0x3, PT ;  /* 0x000000037400780c */ /* 0x000fda0003f05270 */
[----:B------:R-:W-:Y:S05]  /*13d0*/  @!P0 BRA `(.L_x_14) ;  /* 0x0000000000048947 */ /* 0x000fea0003800000 */
[----:B------:R-:W-:Y:S01]  /*13e0*/  BPT.TRAP 0x1 ;  /* 0x000000040000795c */ /* 0x000fe20000300000 */
.L_x_14:
[----:B------:R-:W-:Y:S02]  /*13f0*/  IMAD.U32 R3, RZ, RZ, UR42 ;  /* 0x0000002aff037e24 */ /* 0x000fe4000f8e00ff */
[----:B------:R-:W-:-:S03]  /*1400*/  IMAD.U32 R0, RZ, RZ, UR40 ;  /* 0x00000028ff007e24 */ /* 0x000fc6000f8e00ff */
[----:B------:R-:W-:Y:S02]  /*1410*/  LEA R3, R3, UR46, 0x3 ;  /* 0x0000002e03037c11 */ /* 0x000fe4000f8e18ff */
[----:B------:R-:W-:-:S04]  /*1420*/  SHF.L.U32 R0, R0, 0x1f, RZ ;  /* 0x0000001f00007819 */ /* 0x000fc800000006ff */
[----:B------:R0:W1:Y:S01]  /*1430*/  SYNCS.PHASECHK.TRANS64.TRYWAIT P1, [R3+URZ], R0 ;  /* 0x00000000030075a7 */ /* 0x000062000802017f */
[----:B------:R-:W-:Y:S05]  /*1440*/  @!P0 BRA `(.L_x_15) ;  /* 0x0000000000048947 */ /* 0x000fea0003800000 */
[----:B------:R-:W-:Y:S01]  /*1450*/  BPT.TRAP 0x1 ;  /* 0x000000040000795c */ /* 0x000fe20000300000 */
.L_x_15:
[----:B------:R-:W-:-:S05]  /*1460*/  IMAD.U32 R4, RZ, RZ, UR44 ;  /* 0x0000002cff047e24 */ /* 0x000fca000f8e00ff */
[----:B------:R-:W-:Y:S01]  /*1470*/  ISETP.GE.AND P2, PT, R4, 0x1, PT ;  /* 0x000000010400780c */ /* 0x000fe20003f46270 */
[----:B-1----:R-:W-:-:S12]  /*1480*/  @P1 BRA `(.L_x_16) ;  /* 0x0000000000081947 */ /* 0x002fd80003800000 */
[----:B------:R-:W1:Y:S02]  /*1490*/  SYNCS.PHASECHK.TRANS64.TRYWAIT P1, [R3+URZ], R0 ;  /* 0x00000000030075a7 */ /* 0x000e64000802017f */
[----:B-1----:R-:W-:Y:S05]  /*14a0*/  @!P1 BRA `(.L_x_17) ;  /* 0x0000007800b89947 */ /* 0x002fea0003800000 */
.L_x_16:
[----:B------:R-:W-:Y:S05]  /*14b0*/  WARPSYNC.ALL ;  /* 0x0000000000007948 */ /* 0x000fea0003800000 */
[----:B------:R-:W-:Y:S01]  /*14c0*/  UIADD3 UR4, UR46, 0x20100, URZ ;  /* 0x000201002e047890 */ /* 0x000fe2000fffe03f */
[----:B------:R-:W-:Y:S01]  /*14d0*/  WARPGROUP.ARRIVE ;  /* 0x00000000000079c5 */ /* 0x000fe20000000000 */
[----:B------:R-:W-:Y:S02]  /*14e0*/  ULEA UR6, UR42, UR45, 0xc ;  /* 0x0000002d2a067291 */ /* 0x000fe4000f8e603f */
[----:B------:R-:W-:Y:S01]  /*14f0*/  USHF.R.U32.HI UR4, URZ, 0x4, UR4 ;  /* 0x000000043f047899 */ /* 0x000fe20008011604 */
[----:B------:R-:W-:Y:S01]  /*1500*/  UMOV UR13, 0x40000040 ;  /* 0x40000040000d7882 */ /* 0x000fe20000000000 */
[----:B------:R-:W-:-:S02]  /*1510*/  UMOV UR15, 0x40000040 ;  /* 0x40000040000f7882 */ /* 0x000fc40000000000 */
[----:B------:R-:W-:Y:S01]  /*1520*/  ULOP3.LUT UR4, UR4, 0x3fff, URZ, 0xc0, !UPT ;  /* 0x00003fff04047892 */ /* 0x000fe2000f8ec03f */
[----:B------:R-:W-:Y:S01]  /*1530*/  UMOV UR12, UR6 ;  /* 0x00000006000c7c82 */ /* 0x000fe20008000000 */
[----:B------:R-:W-:Y:S02]  /*1540*/  UIADD3 UR5, UR6, 0x400, URZ ;  /* 0x0000040006057890 */ /* 0x000fe4000fffe03f */
[----:B------:R-:W-:Y:S02]  /*1550*/  ULOP3.LUT UR8, UR4, 0x10000, URZ, 0xfc, !UPT ;  /* 0x0001000004087892 */ /* 0x000fe4000f8efc3f */
[----:B------:R-:W-:Y:S02]  /*1560*/  UIADD3 UR7, UR6, 0x806, URZ ;  /* 0x0000080606077890 */ /* 0x000fe4000fffe03f */
[----:B------:R-:W-:Y:S02]  /*1570*/  ULEA UR4, UR42, UR8, 0xa ;  /* 0x000000082a047291 */ /* 0x000fe4000f8e503f */
[----:B------:R-:W-:-:S02]  /*1580*/  UIADD3 UR10, UR6, 0xc06, URZ ;  /* 0x00000c06060a7890 */ /* 0x000fc4000fffe03f */
[----:B------:R-:W-:-:S03]  /*1590*/  UIADD3 UR9, UR4, 0x206, URZ ;  /* 0x0000020604097890 */ /* 0x000fc6000fffe03f */
[----:B------:R-:W-:Y:S02]  /*15a0*/  UMOV UR14, UR4 ;  /* 0x00000004000e7c82 */ /* 0x000fe40008000000 */
[----:B------:R-:W-:Y:S01]  /*15b0*/  HGMMA.64x64x16.F32.BF16 R56, gdesc[UR12], RZ, !UPT, gsb0 ;  /* 0x00e000000c3879f0 */ /* 0x000fe2000c0018ff */
[----:B------:R-:W-:Y:S01]  /*15c0*/  UMOV UR12, UR5 ;  /* 0x00000005000c7c82 */ /* 0x000fe20008000000 */
[----:B------:R-:W-:Y:S01]  /*15d0*/  UMOV UR13, 0x40000040 ;  /* 0x40000040000d7882 */ /* 0x000fe20000000000 */
[----:B------:R-:W-:Y:S01]  /*15e0*/  UIADD3 UR5, UR6, 0x402, URZ ;  /* 0x0000040206057890 */ /* 0x000fe2000fffe03f */
[----:B------:R-:W-:Y:S02]  /*15f0*/  WARPGROUP.DEPBAR.LE gsb0, 0x0 ;  /* 0x00008000000079c5 */ /* 0x000fe40000010000 */
[----:B------:R-:W-:-:S06]  /*1600*/  WARPGROUP.ARRIVE ;  /* 0x00000000000079c5 */ /* 0x000fcc0000000000 */
[----:B------:R-:W-:Y:S01]  /*1610*/  HGMMA.64x64x16.F32.BF16 R24, gdesc[UR12], RZ, !UPT, gsb0 ;  /* 0x00e000000c1879f0 */ /* 0x000fe2000c0018ff */
[----:B------:R-:W-:Y:S02]  /*1620*/  UIADD3 UR12, UR6, 0x2, URZ ;  /* 0x00000002060c7890 */ /* 0x000fe4000fffe03f */
[----:B------:R-:W-:Y:S01]  /*1630*/  UIADD3 UR14, UR4, 0x2, URZ ;  /* 0x00000002040e7890 */ /* 0x000fe2000fffe03f */
[----:B------:R-:W-:Y:S01]  /*1640*/  UMOV UR13, 0x40000040 ;  /* 0x40000040000d7882 */ /* 0x000fe20000000000 */
[----:B------:R-:W-:Y:S01]  /*1650*/  UMOV UR15, 0x40000040 ;  /* 0x40000040000f7882 */ /* 0x000fe20000000000 */
[----:B------:R-:W-:Y:S02]  /*1660*/  WARPGROUP.DEPBAR.LE gsb0, 0x0 ;  /* 0x00008000000079c5 */ /* 0x000fe40000010000 */
[----:B------:R-:W-:-:S06]  /*1670*/  WARPGROUP.ARRIVE ;  /* 0x00000000000079c5 */ /* 0x000fcc0000000000 */
[----:B------:R-:W-:Y:S01]  /*1680*/  HGMMA.64x64x16.F32.BF16 R56, gdesc[UR12], R56, gsb0 ;  /* 0x00e000000c3879f0 */ /* 0x000fe20008001838 */
[----:B------:R-:W-:Y:S01]  /*1690*/  UMOV UR12, UR5 ;  /* 0x00000005000c7c82 */ /* 0x000fe20008000000 */
[----:B------:R-:W-:Y:S01]  /*16a0*/  UMOV UR13, 0x40000040 ;  /* 0x40000040000d7882 */ /* 0x000fe20000000000 */
[----:B------:R-:W-:Y:S01]  /*16b0*/  UIADD3 UR5, UR6, 0x404, URZ ;  /* 0x0000040406057890 */ /* 0x000fe2000fffe03f */
[----:B------:R-:W-:Y:S02]  /*16c0*/  WARPGROUP.DEPBAR.LE gsb0, 0x0 ;  /* 0x00008000000079c5 */ /* 0x000fe40000010000 */
[----:B------:R-:W-:-:S06]  /*16d0*/  WARPGROUP.ARRIVE ;  /* 0x00000000000079c5 */ /* 0x000fcc0000000000 */
[----:B------:R-:W-:Y:S01]  /*16e0*/  HGMMA.64x64x16.F32.BF16 R24, gdesc[UR12], R24, gsb0 ;  /* 0x00e000000c1879f0 */ /* 0x000fe20008001818 */
        /* <DEDUP_REMOVED lines=56> */
[----:B------:R-:W-:Y:S01]  /*1a70*/  UMOV UR4, UR7 ;  /* 0x0000000700047c82 */ /* 0x000fe20008000000 */
[----:B------:R-:W-:Y:S01]  /*1a80*/  UMOV UR6, UR9 ;  /* 0x0000000900067c82 */ /* 0x000fe20008000000 */
[----:B------:R-:W-:Y:S01]  /*1a90*/  UMOV UR7, 0x40000040 ;  /* 0x4000004000077882 */ /* 0x000fe20000000000 */
[----:B------:R-:W-:Y:S02]  /*1aa0*/  WARPGROUP.DEPBAR.LE gsb0, 0x0 ;  /* 0x00008000000079c5 */ /* 0x000fe40000010000 */
[----:B------:R-:W-:-:S06]  /*1ab0*/  WARPGROUP.ARRIVE ;  /* 0x00000000000079c5 */ /* 0x000fcc0000000000 */
[----:B------:R-:W-:Y:S01]  /*1ac0*/  HGMMA.64x64x16.F32.BF16 R56, gdesc[UR12], R56, gsb0 ;  /* 0x00e000000c3879f0 */ /* 0x000fe20008001838 */
[----:B------:R-:W-:Y:S01]  /*1ad0*/  UMOV UR12, UR5 ;  /* 0x00000005000c7c82 */ /* 0x000fe20008000000 */
[----:B------:R-:W-:Y:S01]  /*1ae0*/  UMOV UR13, 0x40000040 ;  /* 0x40000040000d7882 */ /* 0x000fe20000000000 */
[----:B------:R-:W-:Y:S01]  /*1af0*/  UMOV UR5, 0x40000040 ;  /* 0x4000004000057882 */ /* 0x000fe20000000000 */
[----:B------:R-:W-:Y:S02]  /*1b00*/  WARPGROUP.DEPBAR.LE gsb0, 0x0 ;  /* 0x00008000000079c5 */ /* 0x000fe40000010000 */
[----:B------:R-:W-:-:S06]  /*1b10*/  WARPGROUP.ARRIVE ;  /* 0x00000000000079c5 */ /* 0x000fcc0000000000 */
[----:B------:R-:W-:Y:S03]  /*1b20*/  HGMMA.64x64x16.F32.BF16 R24, gdesc[UR12], R24, gsb0 ;  /* 0x00e000000c1879f0 */ /* 0x000fe60008001818 */
[----:B------:R-:W-:Y:S02]  /*1b30*/  WARPGROUP.DEPBAR.LE gsb0, 0x0 ;  /* 0x00008000000079c5 */ /* 0x000fe40000010000 */
[----:B------:R-:W-:-:S06]  /*1b40*/  WARPGROUP.ARRIVE ;  /* 0x00000000000079c5 */ /* 0x000fcc0000000000 */
[----:B------:R-:W-:Y:S01]  /*1b50*/  HGMMA.64x64x16.F32.BF16 R56, gdesc[UR4], R56, gsb0 ;  /* 0x00e00000043879f0 */ /* 0x000fe20008001838 */
[----:B------:R-:W-:Y:S01]  /*1b60*/  UMOV UR4, UR10 ;  /* 0x0000000a00047c82 */ /* 0x000fe20008000000 */
[----:B------:R-:W-:Y:S01]  /*1b70*/  UMOV UR5, 0x40000040 ;  /* 0x4000004000057882 */ /* 0x000fe20000000000 */
[----:B------:R-:W-:Y:S02]  /*1b80*/  WARPGROUP.DEPBAR.LE gsb0, 0x0 ;  /* 0x00008000000079c5 */ /* 0x000fe40000010000 */
[----:B------:R-:W-:-:S06]  /*1b90*/  WARPGROUP.ARRIVE ;  /* 0x00000000000079c5 */ /* 0x000fcc0000000000 */
[----:B------:R-:W-:Y:S03]  /*1ba0*/  HGMMA.64x64x16.F32.BF16 R24, gdesc[UR4], R24, gsb0 ;  /* 0x00e00000041879f0 */ /* 0x000fe60008001818 */
[----:B------:R-:W-:Y:S02]  /*1bb0*/  WARPGROUP.DEPBAR.LE gsb0, 0x0 ;  /* 0x00008000000079c5 */ /* 0x000fe40000010000 */
[----:B------:R-:W-:Y:S05]  /*1bc0*/  @!P2 BRA `(.L_x_18) ;  /* 0x00000008004ca947 */ /* 0x000fea0003800000 */
[----:B------:R-:W-:Y:S01]  /*1bd0*/  UIADD3 UR13, UR42, 0x1, URZ ;  /* 0x000000012a0d7890 */ /* 0x000fe2000fffe03f */
[----:B01----:R-:W-:Y:S01]  /*1be0*/  IMAD.U32 R0, RZ, RZ, UR44 ;  /* 0x0000002cff007e24 */ /* 0x003fe2000f8e00ff */
[----:B------:R-:W-:Y:S02]  /*1bf0*/  UMOV UR9, UR42 ;  /* 0x0000002a00097c82 */ /* 0x000fe40008000000 */
[----:B------:R-:W-:-:S04]  /*1c00*/  UISETP.NE.AND UP0, UPT, UR13, 0x2, UPT ;  /* 0x000000020d00788c */ /* 0x000fc8000bf05270 */
[----:B------:R-:W-:Y:S02]  /*1c10*/  USEL UR4, URZ, 0x1, UP0 ;  /* 0x000000013f047887 */ /* 0x000fe40008000000 */
[----:B------:R-:W-:Y:S02]  /*1c20*/  USEL UR13, UR13, URZ, UP0 ;  /* 0x0000003f0d0d7287 */ /* 0x000fe40008000000 */
[----:B------:R-:W-:-:S06]  /*1c30*/  ULOP3.LUT UR4, UR40, UR4, URZ, 0x3c, !UPT ;  /* 0x0000000428047292 */ /* 0x000fcc000f8e3c3f */
[----:B------:R-:W-:-:S07]  /*1c40*/  IMAD.U32 R5, RZ, RZ, UR4 ;  /* 0x00000004ff057e24 */ /* 0x000fce000f8e00ff */
.L_x_25:
[----:B01----:R-:W-:Y:S05]  /*1c50*/  @!P0 BRA `(.L_x_19) ;  /* 0x0000000000048947 */ /* 0x003fea0003800000 */
[----:B------:R-:W-:Y:S01]  /*1c60*/  BPT.TRAP 0x1 ;  /* 0x000000040000795c */ /* 0x000fe20000300000 */
.L_x_19:
[----:B------:R-:W0:Y:S01]  /*1c70*/  S2UR UR4, SR_CgaCtaId ;  /* 0x00000000000479c3 */ /* 0x000e220000008800 */
[----:B------:R-:W-:Y:S01]  /*1c80*/  UMOV UR10, 0x400 ;  /* 0x00000400000a7882 */ /* 0x000fe20000000000 */
[----:B------:R-:W-:Y:S01]  /*1c90*/  SHF.L.U32 R3, R5, 0x1f, RZ ;  /* 0x0000001f05037819 */ /* 0x000fe200000006ff */
[----:B0-----:R-:W-:-:S04]  /*1ca0*/  ULEA UR10, UR4, UR10, 0x18 ;  /* 0x0000000a040a7291 */ /* 0x001fc8000f8ec03f */
[----:B------:R-:W-:-:S09]  /*1cb0*/  ULEA UR4, UR13, UR10, 0x3 ;  /* 0x0000000a0d047291 */ /* 0x000fd2000f8e183f */
[----:B------:R0:W1:Y:S01]  /*1cc0*/  SYNCS.PHASECHK.TRANS64.TRYWAIT P1, [UR4], R3 ;  /* 0x00000003ff0075a7 */ /* 0x0000620008020144 */
[----:B------:R-:W-:Y:S05]  /*1cd0*/  @!P0 BRA `(.L_x_20) ;  /* 0x0000000000048947 */ /* 0x000fea0003800000 */
[----:B------:R-:W-:Y:S01]  /*1ce0*/  BPT.TRAP 0x1 ;  /* 0x000000040000795c */ /* 0x000fe20000300000 */
.L_x_20:
[----:B-1----:R-:W-:Y:S05]  /*1cf0*/  @P1 BRA `(.L_x_21) ;  /* 0x0000000000081947 */ /* 0x002fea0003800000 */
[----:B------:R-:W1:Y:S02]  /*1d00*/  SYNCS.PHASECHK.TRANS64.TRYWAIT P1, [UR4], R3 ;  /* 0x00000003ff0075a7 */ /* 0x000e640008020144 */
[----:B-1----:R-:W-:Y:S05]  /*1d10*/  @!P1 BRA `(.L_x_22) ;  /* 0x0000007000b09947 */ /* 0x002fea0003800000 */
.L_x_21:
[----:B------:R-:W-:Y:S01]  /*1d20*/  ULEA UR12, UR13, UR8, 0xa ;  /* 0x000000080d0c7291 */ /* 0x000fe2000f8e503f */
[----:B------:R-:W-:Y:S01]  /*1d30*/  WARPGROUP.ARRIVE ;  /* 0x00000000000079c5 */ /* 0x000fe20000000000 */
[----:B------:R-:W-:Y:S01]  /*1d40*/  ULEA UR11, UR13, UR45, 0xc ;  /* 0x0000002d0d0b7291 */ /* 0x000fe2000f8e603f */
[----:B------:R-:W-:Y:S01]  /*1d50*/  UMOV UR7, 0x40000040 ;  /* 0x4000004000077882 */ /* 0x000fe20000000000 */
[----:B------:R-:W-:Y:S02]  /*1d60*/  UMOV UR5, 0x40000040 ;  /* 0x4000004000057882 */ /* 0x000fe40000000000 */
[----:B------:R-:W-:Y:S01]  /*1d70*/  UIADD3 UR14, UR11, 0x400, URZ ;  /* 0x000004000b0e7890 */ /* 0x000fe2000fffe03f */
[----:B------:R-:W-:Y:S02]  /*1d80*/  UMOV UR6, UR12 ;  /* 0x0000000c00067c82 */ /* 0x000fe40008000000 */
[----:B------:R-:W-:Y:S02]  /*1d90*/  UMOV UR4, UR11 ;  /* 0x0000000b00047c82 */ /* 0x000fe40008000000 */
[----:B------:R-:W-:Y:S01]  /*1da0*/  HGMMA.64x64x16.F32.BF16 R56, gdesc[UR4], R56, gsb0 ;  /* 0x00e00000043879f0 */ /* 0x000fe20008001838 */
[----:B------:R-:W-:Y:S01]  /*1db0*/  UMOV UR5, 0x40000040 ;  /* 0x4000004000057882 */ /* 0x000fe20000000000 */
[----:B------:R-:W-:Y:S01]  /*1dc0*/  UMOV UR4, UR14 ;  /* 0x0000000e00047c82 */ /* 0x000fe20008000000 */
[----:B------:R-:W-:Y:S01]  /*1dd0*/  UIADD3 UR14, UR11, 0x402, URZ ;  /* 0x000004020b0e7890 */ /* 0x000fe2000fffe03f */
[----:B------:R-:W-:-:S02]  /*1de0*/  WARPGROUP.DEPBAR.LE gsb0, 0x0 ;  /* 0x00008000000079c5 */ /* 0x000fc40000010000 */
        /* <DEDUP_REMOVED lines=76> */
[----:B------:R-:W-:Y:S02]  /*22b0*/  WARPGROUP.DEPBAR.LE gsb0, 0x0 ;  /* 0x00008000000079c5 */ /* 0x000fe40000010000 */
[----:B------:R-:W-:-:S06]  /*22c0*/  WARPGROUP.ARRIVE ;  /* 0x00000000000079c5 */ /* 0x000fcc0000000000 */
[----:B------:R-:W-:Y:S01]  /*22d0*/  HGMMA.64x64x16.F32.BF16 R24, gdesc[UR4], R24, gsb0 ;  /* 0x00e00000041879f0 */ /* 0x000fe20008001818 */
[----:B------:R-:W-:Y:S02]  /*22e0*/  UIADD3 UR6, UR12, 0x206, URZ ;  /* 0x000002060c067890 */ /* 0x000fe4000fffe03f */
[----:B------:R-:W-:Y:S01]  /*22f0*/  UIADD3 UR4, UR11, 0x806, URZ ;  /* 0x000008060b047890 */ /* 0x000fe2000fffe03f */
[----:B------:R-:W-:Y:S01]  /*2300*/  UMOV UR7, 0x40000040 ;  /* 0x4000004000077882 */ /* 0x000fe20000000000 */
[----:B------:R-:W-:Y:S01]  /*2310*/  UMOV UR5, 0x40000040 ;  /* 0x4000004000057882 */ /* 0x000fe20000000000 */
[----:B------:R-:W-:Y:S01]  /*2320*/  UIADD3 UR11, UR11, 0xc06, URZ ;  /* 0x00000c060b0b7890 */ /* 0x000fe2000fffe03f */
        /* <DEDUP_REMOVED lines=10> */
[----:B------:R-:W-:Y:S01]  /*23d0*/  BPT.TRAP 0x1 ;  /* 0x000000040000795c */ /* 0x000fe20000300000 */
.L_x_23:
[----:B------:R-:W-:Y:S01]  /*23e0*/  ULEA UR10, UR9, UR10, 0x3 ;  /* 0x0000000a090a7291 */ /* 0x000fe2000f8e183f */
[----:B------:R-:W-:-:S03]  /*23f0*/  ISETP.GT.U32.AND P1, PT, R18, 0x1, PT ;  /* 0x000000011200780c */ /* 0x000fc60003f24070 */
[----:B------:R-:W-:-:S04]  /*2400*/  UIADD3 UR10, UR10, 0x10, URZ ;  /* 0x000000100a0a7890 */ /* 0x000fc8000fffe03f */
[----:B------:R-:W-:-:S09]  /*2410*/  UPRMT UR10, URZ, 0x654, UR10 ;  /* 0x000006543f0a7896 */ /* 0x000fd2000800000a */
[----:B------:R-:W-:Y:S01]  /*2420*/  SYNCS.ARRIVE.TRANS64.RED.A1T0 RZ, [UR10], RZ ;  /* 0x000000ffffff79a7 */ /* 0x000fe2000810040a */
[----:B------:R-:W-:Y:S05]  /*2430*/  @P1 BRA `(.L_x_24) ;  /* 0x0000000000041947 */ /* 0x000fea0003800000 */
[----:B------:R-:W-:Y:S01]  /*2440*/  BPT.TRAP 0x1 ;  /* 0x000000040000795c */ /* 0x000fe20000300000 */
.L_x_24:
[----:B------:R-:W-:Y:S01]  /*2450*/  UIADD3 UR13, UR13, 0x1, URZ ;  /* 0x000000010d0d7890 */ /* 0x000fe2000fffe03f */
[C---:B------:R-:W-:Y:S01]  /*2460*/  ISETP.GT.AND P1, PT, R0.reuse, 0x1, PT ;  /* 0x000000010000780c */ /* 0x040fe20003f24270 */
[----:B------:R-:W-:Y:S01]  /*2470*/  UIADD3 UR9, UR9, 0x1, URZ ;  /* 0x0000000109097890 */ /* 0x000fe2000fffe03f */
[----:B------:R-:W-:Y:S01]  /*2480*/  VIADD R0, R0, 0xffffffff ;  /* 0xffffffff00007836 */ /* 0x000fe20000000000 */
[----:B------:R-:W-:Y:S02]  /*2490*/  UISETP.NE.AND UP0, UPT, UR13, 0x2, UPT ;  /* 0x000000020d00788c */ /* 0x000fe4000bf05270 */
[----:B------:R-:W-:Y:S02]  /*24a0*/  UISETP.NE.AND UP1, UPT, UR9, 0x2, UPT ;  /* 0x000000020900788c */ /* 0x000fe4000bf25270 */
[----:B------:R-:W-:Y:S02]  /*24b0*/  USEL UR4, URZ, 0x1, UP0 ;  /* 0x000000013f047887 */ /* 0x000fe40008000000 */
[----:B------:R-:W-:-:S02]  /*24c0*/  USEL UR13, UR13, URZ, UP0 ;  /* 0x0000003f0d0d7287 */ /* 0x000fc40008000000 */
[----:B------:R-:W-:Y:S02]  /*24d0*/  USEL UR9, UR9, URZ, UP1 ;  /* 0x0000003f09097287 */ /* 0x000fe40008800000 */
[----:B------:R-:W-:Y:S01]  /*24e0*/  LOP3.LUT R5, R5, UR4, RZ, 0x3c, !PT ;  /* 0x0000000405057c12 */ /* 0x000fe2000f8e3cff */
[----:B------:R-:W-:Y:S09]  /*24f0*/  @P1 BRA `(.L_x_25) ;  /* 0xfffffff400d41947 */ /* 0x000ff2000383ffff */
.L_x_18:
[----:B01----:R-:W0:Y:S02]  /*2500*/  LDC R0, c[0x0][0x28c] ;  /* 0x0000a300ff007b82 */ /* 0x003e240000000800 */
[----:B0-----:R-:W-:-:S13]  /*2510*/  ISETP.GE.AND P1, PT, R0, 0x1, PT ;  /* 0x000000010000780c */ /* 0x001fda0003f26270 */
[----:B------:R-:W-:Y:S05]  /*2520*/  @!P1 BRA `(.L_x_26) ;  /* 0x0000000000389947 */ /* 0x000fea0003800000 */
[----:B------:R-:W-:Y:S05]  /*2530*/  @!P0 BRA `(.L_x_27) ;  /* 0x0000000000048947 */ /* 0x000fea0003800000 */
[----:B------:R-:W-:Y:S01]  /*2540*/  BPT.TRAP 0x1 ;  /* 0x000000040000795c */ /* 0x000fe20000300000 */
.L_x_27:
[----:B------:R-:W0:Y:S01]  /*2550*/  S2UR UR6, SR_CgaCtaId ;  /* 0x00000000000679c3 */ /* 0x000e220000008800 */
[----:B------:R-:W-:Y:S01]  /*2560*/  UIADD3 UR4, UR44, UR42, URZ ;  /* 0x0000002a2c047290 */ /* 0x000fe2000fffe03f */
[----:B------:R-:W-:Y:S01]  /*2570*/  ISETP.GT.U32.AND P0, PT, R18, 0x1, PT ;  /* 0x000000011200780c */ /* 0x000fe20003f04070 */
[----:B------:R-:W-:Y:S02]  /*2580*/  UMOV UR5, 0x400 ;  /* 0x0000040000057882 */ /* 0x000fe40000000000 */
[----:B------:R-:W-:-:S04]  /*2590*/  USHF.L.U32 UR4, UR4, 0x3, URZ ;  /* 0x0000000304047899 */ /* 0x000fc8000800063f */
[----:B------:R-:W-:Y:S02]  /*25a0*/  ULOP3.LUT UR4, UR4, 0x8, URZ, 0xc0, !UPT ;  /* 0x0000000804047892 */ /* 0x000fe4000f8ec03f */
[----:B0-----:R-:W-:-:S04]  /*25b0*/  ULEA UR5, UR6, UR5, 0x18 ;  /* 0x0000000506057291 */ /* 0x001fc8000f8ec03f */
[----:B------:R-:W-:-:S04]  /*25c0*/  UIADD3 UR4, UR5, 0x10, UR4 ;  /* 0x0000001005047890 */ /* 0x000fc8000fffe004 */
[----:B------:R-:W-:-:S09]  /*25d0*/  UPRMT UR4, URZ, 0x654, UR4 ;  /* 0x000006543f047896 */ /* 0x000fd20008000004 */
[----:B------:R-:W-:Y:S01]  /*25e0*/  SYNCS.ARRIVE.TRANS64.RED.A1T0 RZ, [UR4], RZ ;  /* 0x000000ffffff79a7 */ /* 0x000fe20008100404 */
[----:B------:R-:W-:Y:S05]  /*25f0*/  @P0 BRA `(.L_x_26) ;  /* 0x0000000000040947 */ /* 0x000fea0003800000 */
[----:B------:R-:W-:Y:S01]  /*2600*/  BPT.TRAP 0x1 ;  /* 0x000000040000795c */ /* 0x000fe20000300000 */
.L_x_26:
[----:B------:R-:W-:Y:S01]  /*2610*/  IMAD.SHL.U32 R101, R101, 0x40, RZ ;  /* 0x0000004065657824 */ /* 0x000fe200078e00ff */
[----:B------:R-:W-:Y:S01]  /*2620*/  ULDC UR6, c[0x0][0x288] ;  /* 0x0000a20000067ab9 */ /* 0x000fe20000000800 */
[----:B------:R-:W-:Y:S01]  /*2630*/  SHF.R.S32.HI R21, RZ, 0x1f, R19 ;  /* 0x0000001fff157819 */ /* 0x000fe20000011413 */
[----:B------:R-:W-:Y:S01]  /*2640*/  IMAD.SHL.U32 R3, R109, 0x100, RZ ;  /* 0x000001006d037824 */ /* 0x000fe200078e00ff */
[----:B------:R-:W-:Y:S01]  /*2650*/  ULDC.64 UR4, c[0x0][0x5d0] ;  /* 0x0001740000047ab9 */ /* 0x000fe20000000a00 */
[----:B------:R-:W-:Y:S01]  /*2660*/  LOP3.LUT R8, R101, 0x6, R96, 0xf8, !PT ;  /* 0x0000000665087812 */ /* 0x000fe200078ef860 */
[----:B------:R-:W-:Y:S01]  /*2670*/  IMAD.WIDE R108, R109, 0x100, R22 ;  /* 0x000001006d6c7825 */ /* 0x000fe200078e0216 */
[----:B------:R-:W-:Y:S01]  /*2680*/  ISETP.GE.AND P0, PT, R101, UR6, PT ;  /* 0x0000000665007c0c */ /* 0x000fe2000bf06270 */
[----:B------:R-:W-:Y:S01]  /*2690*/  ULDC UR6, c[0x0][0x284] ;  /* 0x0000a10000067ab9 */ /* 0x000fe20000000800 */
[----:B------:R-:W-:Y:S01]  /*26a0*/  SHF.R.S32.HI R9, RZ, 0x1f, R8 ;  /* 0x0000001fff097819 */ /* 0x000fe20000011408 */
[----:B------:R-:W-:Y:S01]  /*26b0*/  IMAD R0, R21, UR4, RZ ;  /* 0x0000000415007c24 */ /* 0x000fe2000f8e02ff */
[----:B------:R-:W-:-:S03]  /*26c0*/  ISETP.GE.OR P0, PT, R3, UR6, P0 ;  /* 0x0000000603007c0c */ /* 0x000fc60008706670 */
[C---:B------:R-:W-:Y:S02]  /*26d0*/  IMAD R7, R19.reuse, UR5, R0 ;  /* 0x0000000513077c24 */ /* 0x040fe4000f8e0200 */
[----:B------:R-:W-:Y:S01]  /*26e0*/  IMAD.WIDE.U32 R4, R19, UR4, R8 ;  /* 0x0000000413047c25 */ /* 0x000fe2000f8e0008 */
[----:B------:R-:W-:-:S03]  /*26f0*/  ULDC.64 UR4, c[0x0][0x5c8] ;  /* 0x0001720000047ab9 */ /* 0x000fc60000000a00 */
[----:B------:R-:W-:Y:S02]  /*2700*/  IMAD R11, R109, UR4, RZ ;  /* 0x000000046d0b7c24 */ /* 0x000fe4000f8e02ff */
[----:B------:R-:W-:Y:S02]  /*2710*/  IMAD.IADD R5, R5, 0x1, R7 ;  /* 0x0000000105057824 */ /* 0x000fe400078e0207 */
[C---:B------:R-:W-:Y:S02]  /*2720*/  IMAD R11, R108.reuse, UR5, R11 ;  /* 0x000000056c0b7c24 */ /* 0x040fe4000f8e020b */
[----:B------:R-:W-:-:S04]  /*2730*/  IMAD.WIDE.U32 R112, R108, UR4, R4 ;  /* 0x000000046c707c25 */ /* 0x000fc8000f8e0004 */
[----:B------:R-:W-:Y:S01]  /*2740*/  IMAD.MOV.U32 R0, RZ, RZ, -0x1 ;  /* 0xffffffffff007424 */ /* 0x000fe200078e00ff */
[----:B------:R-:W-:Y:S06]  /*2750*/  @P0 BRA `(.L_x_28) ;  /* 0x0000004c00000947 */ /* 0x000fec0003800000 */
[----:B-----5:R-:W-:Y:S01]  /*2760*/  FSETP.NEU.AND P1, PT, R89, RZ, PT ;  /* 0x000000ff5900720b */ /* 0x020fe20003f2d000 */
[----:B------:R-:W-:Y:S01]  /*2770*/  IMAD.IADD R4, R90, 0x1, -R101 ;  /* 0x000000015a047824 */ /* 0x000fe200078e0a65 */
[----:B------:R-:W-:Y:S01]  /*2780*/  BSSY B0, `(.L_x_28) ;  /* 0x00004bd000007945 */ /* 0x000fe20003800000 */
[----:B------:R-:W-:Y:S02]  /*2790*/  IMAD.IADD R3, R100, 0x1, -R3 ;  /* 0x0000000164037824 */ /* 0x000fe400078e0a03 */
[----:B------:R-:W-:Y:S01]  /*27a0*/  IMAD.IADD R105, R113, 0x1, R11 ;  /* 0x0000000171697824 */ /* 0x000fe200078e020b */
[----:B------:R-:W-:-:S04]  /*27b0*/  ISETP.GT.AND P6, PT, R4, RZ, PT ;  /* 0x000000ff0400720c */ /* 0x000fc80003fc4270 */
[----:B------:R-:W-:-:S03]  /*27c0*/  ISETP.GT.AND P0, PT, R3, RZ, P6 ;  /* 0x000000ff0300720c */ /* 0x000fc60003704270 */
[----:B------:R-:W-:Y:S10]  /*27d0*/  @!P1 BRA `(.L_x_29) ;  /* 0x0000003400709947 */ /* 0x000ff40003800000 */
[----:B------:R-:W0:Y:S01]  /*27e0*/  LDC.64 R14, c[0x0][0x5b8] ;  /* 0x00016e00ff0e7b82 */ /* 0x000e220000000a00 */
[----:B------:R-:W-:-:S07]  /*27f0*/  ULDC.64 UR4, c[0x0][0x5c0] ;  /* 0x0001700000047ab9 */ /* 0x000fce0000000a00 */
[----:B------:R-:W1:Y:S08]  /*2800*/  LDC.64 R106, c[0x0][0x5b0] ;  /* 0x00016c00ff6a7b82 */ /* 0x000e700000000a00 */
[----:B------:R-:W2:Y:S01]  /*2810*/  LDC.64 R12, c[0x0][0x5a8] ;  /* 0x00016a00ff0c7b82 */ /* 0x000ea20000000a00 */
[-C--:B0-----:R-:W-:Y:S02]  /*2820*/  IMAD R6, R21, R14.reuse, RZ ;  /* 0x0000000e15067224 */ /* 0x081fe400078e02ff */
[----:B------:R-:W-:-:S04]  /*2830*/  IMAD.WIDE.U32 R20, R19, R14, R8 ;  /* 0x0000000e13147225 */ /* 0x000fc800078e0008 */
[----:B------:R-:W-:Y:S02]  /*2840*/  IMAD R101, R19, R15, R6 ;  /* 0x0000000f13657224 */ /* 0x000fe400078e0206 */
[-C--:B-1----:R-:W-:Y:S02]  /*2850*/  IMAD R5, R109, R106.reuse, RZ ;  /* 0x0000006a6d057224 */ /* 0x082fe400078e02ff */
[----:B------:R-:W-:Y:S02]  /*2860*/  IMAD.IADD R103, R21, 0x1, R101 ;  /* 0x0000000115677824 */ /* 0x000fe400078e0265 */
[----:B------:R-:W-:Y:S02]  /*2870*/  IMAD.MOV.U32 R102, RZ, RZ, R20 ;  /* 0x000000ffff667224 */ /* 0x000fe400078e0014 */
[C---:B------:R-:W-:Y:S02]  /*2880*/  IMAD R119, R108.reuse, R107, R5 ;  /* 0x0000006b6c777224 */ /* 0x040fe400078e0205 */
[----:B------:R-:W-:-:S04]  /*2890*/  IMAD.WIDE.U32 R6, R108, R106, R102 ;  /* 0x0000006a6c067225 */ /* 0x000fc800078e0066 */
[----:B------:R-:W-:Y:S01]  /*28a0*/  IMAD.IADD R5, R7, 0x1, R119 ;  /* 0x0000000107057824 */ /* 0x000fe200078e0277 */
[----:B--2---:R-:W-:-:S04]  /*28b0*/  LEA R10, P1, R6, R12, 0x1 ;  /* 0x0000000c060a7211 */ /* 0x004fc800078208ff */
[----:B------:R-:W-:-:S05]  /*28c0*/  LEA.HI.X R11, R6, R13, R5, 0x1, P1 ;  /* 0x0000000d060b7211 */ /* 0x000fca00008f0c05 */
[----:B------:R-:W2:Y:S01]  /*28d0*/  @P0 LDG.E.LTC128B.U16 R5, desc[UR36][R10.64] ;  /* 0x000000240a050981 */ /* 0x000ea2000c1e1520 */
[----:B------:R-:W-:Y:S01]  /*28e0*/  ISETP.GT.AND P4, PT, R4, 0x1, PT ;  /* 0x000000010400780c */ /* 0x000fe20003f84270 */
[----:B------:R-:W-:Y:S01]  /*28f0*/  IMAD.WIDE.U32 R6, R108, R106, R8 ;  /* 0x0000006a6c067225 */ /* 0x000fe200078e0008 */
[----:B------:R-:W-:Y:S01]  /*2900*/  BSSY B1, `(.L_x_30) ;  /* 0x0000013000017945 */ /* 0x000fe20003800000 */
[----:B------:R-:W-:Y:S02]  /*2910*/  SHF.L.U64.HI R113, R106, 0x3, R107 ;  /* 0x000000036a717819 */ /* 0x000fe4000001026b */
[----:B------:R-:W-:Y:S01]  /*2920*/  IMAD.IADD R7, R119, 0x1, R7 ;  /* 0x0000000177077824 */ /* 0x000fe200078e0207 */
[----:B------:R-:W-:Y:S01]  /*2930*/  P2R R117, PR, RZ, 0x10 ;  /* 0x00000010ff757803 */ /* 0x000fe20000000000 */
[----:B------:R-:W-:-:S04]  /*2940*/  IMAD.WIDE.U32 R110, R19, R14, R6 ;  /* 0x0000000e136e7225 */ /* 0x000fc800078e0006 */
[----:B------:R-:W-:Y:S01]  /*2950*/  IMAD.IADD R7, R101, 0x1, R111 ;  /* 0x0000000165077824 */ /* 0x000fe200078e026f */
[----:B------:R-:W-:-:S04]  /*2960*/  LEA R6, P2, R110, R12, 0x1 ;  /* 0x0000000c6e067211 */ /* 0x000fc800078408ff */
[----:B------:R-:W-:Y:S01]  /*2970*/  LEA.HI.X R7, R110, R13, R7, 0x1, P2 ;  /* 0x0000000d6e077211 */ /* 0x000fe200010f0c07 */
[----:B--2---:R-:W-:-:S04]  /*2980*/  IMAD.U32 R104, R5, 0x10000, RZ ;  /* 0x0001000005687824 */ /* 0x004fc800078e00ff */
[----:B------:R-:W-:Y:S01]  /*2990*/  FMUL R15, R104, R89 ;  /* 0x00000059680f7220 */ /* 0x000fe20000400000 */
[----:B------:R-:W-:-:S03]  /*29a0*/  LEA R104, P1, R112, UR4, 0x1 ;  /* 0x0000000470687c11 */ /* 0x000fc6000f8208ff */
[----:B------:R-:W-:Y:S01]  /*29b0*/  FFMA R15, R56, R88, R15 ;  /* 0x00000058380f7223 */ /* 0x000fe2000000000f */
[----:B------:R-:W-:Y:S01]  /*29c0*/  LEA.HI.X R105, R112, UR5, R105, 0x1, P1 ;  /* 0x0000000570697c11 */ /* 0x000fe200088f0c69 */
[----:B------:R-:W-:Y:S01]  /*29d0*/  IMAD.SHL.U32 R112, R106, 0x8, RZ ;  /* 0x000000086a707824 */ /* 0x000fe200078e00ff */
[----:B------:R-:W-:Y:S02]  /*29e0*/  ISETP.GT.AND P1, PT, R3, RZ, P4 ;  /* 0x000000ff0300720c */ /* 0x000fe40002724270 */
[----:B------:R-:W-:-:S05]  /*29f0*/  F2FP.BF16.F32.PACK_AB R15, RZ, R15 ;  /* 0x0000000fff0f723e */ /* 0x000fca00000010ff */
[----:B------:R0:W-:Y:S06]  /*2a00*/  @P0 STG.E.U16 desc[UR36][R104.64], R15 ;  /* 0x0000000f68000986 */ /* 0x0001ec000c101524 */
[----:B------:R-:W-:Y:S05]  /*2a10*/  @!P1 BRA `(.L_x_31) ;  /* 0x0000000000049947 */ /* 0x000fea0003800000 */
[----:B------:R1:W5:Y:S02]  /*2a20*/  LDG.E.LTC128B.U16 R5, desc[UR36][R6.64+0x2] ;  /* 0x0000022406057981 */ /* 0x000364000c1e1520 */
.L_x_31:
[----:B------:R-:W-:Y:S05]  /*2a30*/  BSYNC B1 ;  /* 0x0000000000017941 */ /* 0x000fea0003800000 */
.L_x_30:
[----:B-----5:R-:W-:Y:S01]  /*2a40*/  IMAD.U32 R10, R5, 0x10000, RZ ;  /* 0x00010000050a7824 */ /* 0x020fe200078e00ff */
[----:B------:R-:W-:Y:S01]  /*2a50*/  ISETP.GT.AND P0, PT, R3, 0x8, P6 ;  /* 0x000000080300780c */ /* 0x000fe20003704270 */
[----:B------:R-:W-:Y:S01]  /*2a60*/  IMAD.WIDE.U32 R114, R108, R106, R112 ;  /* 0x0000006a6c727225 */ /* 0x000fe200078e0070 */
[----:B0-----:R-:W-:-:S03]  /*2a70*/  PRMT R15, R5, 0x7610, R15 ;  /* 0x00007610050f7816 */ /* 0x001fc6000000000f */
[----:B------:R-:W-:Y:S01]  /*2a80*/  FMUL R10, R10, R89 ;  /* 0x000000590a0a7220 */ /* 0x000fe20000400000 */
[----:B------:R-:W-:Y:S01]  /*2a90*/  IMAD.IADD R119, R119, 0x1, R115 ;  /* 0x0000000177777824 */ /* 0x000fe200078e0273 */
[----:B------:R-:W-:Y:S02]  /*2aa0*/  IADD3 R11, P2, R20, R114, RZ ;  /* 0x00000072140b7210 */ /* 0x000fe40007f5e0ff */
[----:B------:R-:W-:-:S03]  /*2ab0*/  FFMA R57, R57, R88, R10 ;  /* 0x0000005839397223 */ /* 0x000fc6000000000a */
[----:B------:R-:W-:Y:S01]  /*2ac0*/  IMAD.X R56, R119, 0x1, R103, P2 ;  /* 0x0000000177387824 */ /* 0x000fe200010e0667 */
[C---:B------:R-:W-:Y:S02]  /*2ad0*/  LEA R10, P2, R11.reuse, R12, 0x1 ;  /* 0x0000000c0b0a7211 */ /* 0x040fe400078408ff */
[----:B------:R-:W-:Y:S02]  /*2ae0*/  F2FP.BF16.F32.PACK_AB R57, RZ, R57 ;  /* 0x00000039ff39723e */ /* 0x000fe400000010ff */
[----:B------:R-:W-:Y:S01]  /*2af0*/  LEA.HI.X R11, R11, R13, R56, 0x1, P2 ;  /* 0x0000000d0b0b7211 */ /* 0x000fe200010f0c38 */
[----:B------:R-:W-:Y:S01]  /*2b00*/  @P1 IMAD.MOV.U32 R56, RZ, RZ, R104 ;  /* 0x000000ffff381224 */ /* 0x000fe200078e0068 */
[----:B------:R-:W-:Y:S01]  /*2b10*/  PRMT R111, R57, 0x7610, R111 ;  /* 0x00007610396f7816 */ /* 0x000fe2000000006f */
[----:B------:R-:W-:-:S05]  /*2b20*/  @P1 IMAD.MOV.U32 R57, RZ, RZ, R105 ;  /* 0x000000ffff391224 */ /* 0x000fca00078e0069 */
[----:B------:R0:W-:Y:S04]  /*2b30*/  @P1 STG.E.U16 desc[UR36][R56.64+0x2], R111 ;  /* 0x0000026f38001986 */ /* 0x0001e8000c101524 */
[----:B------:R-:W2:Y:S01]  /*2b40*/  @P0 LDG.E.LTC128B.U16 R15, desc[UR36][R10.64] ;  /* 0x000000240a0f0981 */ /* 0x000ea2000c1e1520 */
[----:B------:R-:W-:Y:S01]  /*2b50*/  IADD3 R114, P1, R8, R114, RZ ;  /* 0x0000007208727210 */ /* 0x000fe20007f3e0ff */
[----:B------:R-:W-:Y:S01]  /*2b60*/  BSSY B1, `(.L_x_32) ;  /* 0x0000012000017945 */ /* 0x000fe20003800000 */
[----:B------:R-:W-:-:S03]  /*2b70*/  SHF.L.U64.HI R121, R94, 0x1, R93 ;  /* 0x000000015e797819 */ /* 0x000fc6000001025d */
[----:B------:R-:W-:Y:S01]  /*2b80*/  IMAD.X R115, R9, 0x1, R119, P1 ;  /* 0x0000000109737824 */ /* 0x000fe200008e0677 */
[----:B------:R-:W-:Y:S01]  /*2b90*/  ISETP.GT.AND P1, PT, R3, 0x8, P4 ;  /* 0x000000080300780c */ /* 0x000fe20002724270 */
[----:B------:R-:W-:Y:S02]  /*2ba0*/  IMAD.SHL.U32 R119, R94, 0x2, RZ ;  /* 0x000000025e777824 */ /* 0x000fe400078e00ff */
[----:B------:R-:W-:-:S04]  /*2bb0*/  IMAD.WIDE.U32 R114, R19, R14, R114 ;  /* 0x0000000e13727225 */ /* 0x000fc800078e0072 */
[----:B0-----:R-:W-:Y:S01]  /*2bc0*/  IMAD.IADD R57, R101, 0x1, R115 ;  /* 0x0000000165397824 */ /* 0x001fe200078e0273 */
[----:B------:R-:W-:-:S04]  /*2bd0*/  LEA R56, P3, R114, R12, 0x1 ;  /* 0x0000000c72387211 */ /* 0x000fc800078608ff */
[----:B------:R-:W-:Y:S01]  /*2be0*/  LEA.HI.X R57, R114, R13, R57, 0x1, P3 ;  /* 0x0000000d72397211 */ /* 0x000fe200018f0c39 */
[----:B--2---:R-:W-:-:S04]  /*2bf0*/  IMAD.U32 R110, R15, 0x10000, RZ ;  /* 0x000100000f6e7824 */ /* 0x004fc800078e00ff */
[----:B------:R-:W-:Y:S01]  /*2c00*/  FMUL R5, R110, R89 ;  /* 0x000000596e057220 */ /* 0x000fe20000400000 */
[----:B------:R-:W-:-:S03]  /*2c10*/  IADD3 R110, P2, R119, R104, RZ ;  /* 0x00000068776e7210 */ /* 0x000fc60007f5e0ff */
[----:B------:R-:W-:Y:S02]  /*2c20*/  FFMA R5, R58, R88, R5 ;  /* 0x000000583a057223 */ /* 0x000fe40000000005 */
[----:B------:R-:W-:-:S03]  /*2c30*/  IMAD.X R111, R121, 0x1, R105, P2 ;  /* 0x00000001796f7824 */ /* 0x000fc600010e0669 */
[----:B------:R-:W-:-:S05]  /*2c40*/  F2FP.BF16.F32.PACK_AB R5, RZ, R5 ;  /* 0x00000005ff05723e */ /* 0x000fca00000010ff */
[----:B------:R0:W-:Y:S01]  /*2c50*/  @P0 STG.E.U16 desc[UR36][R110.64], R5 ;  /* 0x000000056e000986 */ /* 0x0001e2000c101524 */
[----:B------:R-:W-:Y:S05]  /*2c60*/  @!P1 BRA `(.L_x_33) ;  /* 0x0000000000049947 */ /* 0x000fea0003800000 */
[----:B------:R2:W5:Y:S02]  /*2c70*/  LDG.E.LTC128B.U16 R15, desc[UR36][R56.64+0x2] ;  /* 0x00000224380f7981 */ /* 0x000564000c1e1520 */
.L_x_33:
[----:B------:R-:W-:Y:S05]  /*2c80*/  BSYNC B1 ;  /* 0x0000000000017941 */ /* 0x000fea0003800000 */
.L_x_32:
[----:B-----5:R-:W-:Y:S01]  /*2c90*/  IMAD.U32 R10, R15, 0x10000, RZ ;  /* 0x000100000f0a7824 */ /* 0x020fe200078e00ff */
[----:B------:R-:W-:Y:S01]  /*2ca0*/  ISETP.GT.AND P4, PT, R4, 0x8, PT ;  /* 0x000000080400780c */ /* 0x000fe20003f84270 */
[----:B------:R-:W-:Y:S01]  /*2cb0*/  IMAD.MOV.U32 R58, RZ, RZ, R110 ;  /* 0x000000ffff3a7224 */ /* 0x000fe200078e006e */
[----:B------:R-:W-:Y:S01]  /*2cc0*/  BSSY B1, `(.L_x_34) ;  /* 0x000000b000017945 */ /* 0x000fe20003800000 */
[----:B------:R-:W-:Y:S01]  /*2cd0*/  FMUL R10, R10, R89 ;  /* 0x000000590a0a7220 */ /* 0x000fe20000400000 */
[----:B------:R-:W-:Y:S02]  /*2ce0*/  ISETP.GT.AND P0, PT, R3, RZ, P4 ;  /* 0x000000ff0300720c */ /* 0x000fe40002704270 */
[----:B------:R-:W-:Y:S01]  /*2cf0*/  P2R R115, PR, RZ, 0x10 ;  /* 0x00000010ff737803 */ /* 0x000fe20000000000 */
[----:B------:R-:W-:Y:S01]  /*2d00*/  FFMA R10, R59, R88, R10 ;  /* 0x000000583b0a7223 */ /* 0x000fe2000000000a */
[----:B------:R-:W-:Y:S01]  /*2d10*/  IMAD.MOV.U32 R59, RZ, RZ, R111 ;  /* 0x000000ffff3b7224 */ /* 0x000fe200078e006f */
[----:B------:R-:W-:-:S03]  /*2d20*/  PRMT R114, R15, 0x7610, R114 ;  /* 0x000076100f727816 */ /* 0x000fc60000000072 */
[----:B------:R-:W-:-:S05]  /*2d30*/  F2FP.BF16.F32.PACK_AB R10, RZ, R10 ;  /* 0x0000000aff0a723e */ /* 0x000fca00000010ff */
[----:B------:R3:W-:Y:S01]  /*2d40*/  @P1 STG.E.U16 desc[UR36][R58.64+0x2], R10 ;  /* 0x0000020a3a001986 */ /* 0x0007e2000c101524 */
[----:B------:R-:W-:Y:S05]  /*2d50*/  @!P0 BRA `(.L_x_35) ;  /* 0x0000000000048947 */ /* 0x000fea0003800000 */
[----:B------:R4:W5:Y:S02]  /*2d60*/  LDG.E.LTC128B.U16 R114, desc[UR36][R6.64+0x10] ;  /* 0x0000102406727981 */ /* 0x000964000c1e1520 */
.L_x_35:
[----:B------:R-:W-:Y:S05]  /*2d70*/  BSYNC B1 ;  /* 0x0000000000017941 */ /* 0x000fea0003800000 */
.L_x_34:
[----:B---3-5:R-:W-:Y:S01]  /*2d80*/  IMAD.U32 R10, R114, 0x10000, RZ ;  /* 0x00010000720a7824 */ /* 0x028fe200078e00ff */
[C---:B0-----:R-:W-:Y:S01]  /*2d90*/  SHF.L.U64.HI R5, R95.reuse, 0x1, R92 ;  /* 0x000000015f057819 */ /* 0x041fe2000001025c */
[----:B------:R-:W-:Y:S01]  /*2da0*/  IMAD.SHL.U32 R15, R95, 0x2, RZ ;  /* 0x000000025f0f7824 */ /* 0x000fe200078e00ff */
[----:B------:R-:W-:Y:S01]  /*2db0*/  ISETP.GT.AND P3, PT, R4, 0x9, PT ;  /* 0x000000090400780c */ /* 0x000fe20003f64270 */
[----:B------:R-:W-:Y:S01]  /*2dc0*/  FMUL R11, R10, R89 ;  /* 0x000000590a0b7220 */ /* 0x000fe20000400000 */
[----:B------:R-:W-:Y:S02]  /*2dd0*/  BSSY B1, `(.L_x_36) ;  /* 0x000000a000017945 */ /* 0x000fe40003800000 */
[----:B------:R-:W-:Y:S01]  /*2de0*/  IADD3 R10, P1, P2, R15, R104, R119 ;  /* 0x000000680f0a7210 */ /* 0x000fe20007a3e077 */
[----:B------:R-:W-:Y:S01]  /*2df0*/  FFMA R60, R60, R88, R11 ;  /* 0x000000583c3c7223 */ /* 0x000fe2000000000b */
[----:B------:R-:W-:Y:S02]  /*2e00*/  P2R R118, PR, RZ, 0x8 ;  /* 0x00000008ff767803 */ /* 0x000fe40000000000 */
[----:B------:R-:W-:-:S02]  /*2e10*/  IADD3.X R11, R5, R105, R121, P1, P2 ;  /* 0x00000069050b7210 */ /* 0x000fc40000fe4479 */
[----:B------:R-:W-:Y:S02]  /*2e20*/  F2FP.BF16.F32.PACK_AB R60, RZ, R60 ;  /* 0x0000003cff3c723e */ /* 0x000fe400000010ff */
[----:B------:R-:W-:-:S03]  /*2e30*/  ISETP.GT.AND P1, PT, R3, RZ, P3 ;  /* 0x000000ff0300720c */ /* 0x000fc60001f24270 */
[----:B------:R0:W-:Y:S10]  /*2e40*/  @P0 STG.E.U16 desc[UR36][R104.64+0x10], R60 ;  /* 0x0000103c68000986 */ /* 0x0001f4000c101524 */
[----:B------:R-:W-:Y:S05]  /*2e50*/  @!P1 BRA `(.L_x_37) ;  /* 0x0000000000049947 */ /* 0x000fea0003800000 */
[----:B------:R3:W5:Y:S02]  /*2e60*/  LDG.E.LTC128B.U16 R114, desc[UR36][R6.64+0x12] ;  /* 0x0000122406727981 */ /* 0x000764000c1e1520 */
.L_x_37:
[----:B------:R-:W-:Y:S05]  /*2e70*/  BSYNC B1 ;  /* 0x0000000000017941 */ /* 0x000fea0003800000 */
.L_x_36:
[----:B0----5:R-:W-:Y:S01]  /*2e80*/  IMAD.U32 R60, R114, 0x10000, RZ ;  /* 0x00010000723c7824 */ /* 0x021fe200078e00ff */
[----:B------:R-:W-:Y:S01]  /*2e90*/  ISETP.GT.AND P0, PT, R3, 0x8, P4 ;  /* 0x000000080300780c */ /* 0x000fe20002704270 */
[----:B------:R-:W-:Y:S02]  /*2ea0*/  BSSY B1, `(.L_x_38) ;  /* 0x000000a000017945 */ /* 0x000fe40003800000 */
[----:B------:R-:W-:-:S04]  /*2eb0*/  FMUL R60, R60, R89 ;  /* 0x000000593c3c7220 */ /* 0x000fc80000400000 */
[----:B------:R-:W-:Y:S01]  /*2ec0*/  FFMA R60, R61, R88, R60 ;  /* 0x000000583d3c7223 */ /* 0x000fe2000000003c */
[----:B------:R-:W-:-:S04]  /*2ed0*/  @P1 IMAD.MOV.U32 R61, RZ, RZ, R105 ;  /* 0x000000ffff3d1224 */ /* 0x000fc800078e0069 */
[----:B------:R-:W-:-:S04]  /*2ee0*/  F2FP.BF16.F32.PACK_AB R60, RZ, R60 ;  /* 0x0000003cff3c723e */ /* 0x000fc800000010ff */
[----:B------:R-:W-:Y:S01]  /*2ef0*/  PRMT R119, R60, 0x7610, R119 ;  /* 0x000076103c777816 */ /* 0x000fe20000000077 */
[----:B------:R-:W-:-:S05]  /*2f00*/  @P1 IMAD.MOV.U32 R60, RZ, RZ, R104 ;  /* 0x000000ffff3c1224 */ /* 0x000fca00078e0068 */
[----:B------:R0:W-:Y:S01]  /*2f10*/  @P1 STG.E.U16 desc[UR36][R60.64+0x12], R119 ;  /* 0x000012773c001986 */ /* 0x0001e2000c101524 */
[----:B------:R-:W-:Y:S05]  /*2f20*/  @!P0 BRA `(.L_x_39) ;  /* 0x0000000000048947 */ /* 0x000fea0003800000 */
[----:B------:R0:W5:Y:S02]  /*2f30*/  LDG.E.LTC128B.U16 R114, desc[UR36][R56.64+0x10] ;  /* 0x0000102438727981 */ /* 0x000164000c1e1520 */
.L_x_39:
[----:B------:R-:W-:Y:S05]  /*2f40*/  BSYNC B1 ;  /* 0x0000000000017941 */ /* 0x000fea0003800000 */
.L_x_38:
[----:B0----5:R-:W-:Y:S01]  /*2f50*/  IMAD.U32 R60, R114, 0x10000, RZ ;  /* 0x00010000723c7824 */ /* 0x021fe200078e00ff */
[----:B------:R-:W-:Y:S01]  /*2f60*/  ISETP.GT.AND P1, PT, R3, 0x8, P3 ;  /* 0x000000080300780c */ /* 0x000fe20001f24270 */
[----:B------:R-:W-:Y:S02]  /*2f70*/  BSSY B1, `(.L_x_40) ;  /* 0x0000007000017945 */ /* 0x000fe40003800000 */
[----:B------:R-:W-:-:S04]  /*2f80*/  FMUL R61, R60, R89 ;  /* 0x000000593c3d7220 */ /* 0x000fc80000400000 */
[----:B------:R-:W-:-:S05]  /*2f90*/  FFMA R61, R62, R88, R61 ;  /* 0x000000583e3d7223 */ /* 0x000fca000000003d */
[----:B------:R-:W-:-:S05]  /*2fa0*/  F2FP.BF16.F32.PACK_AB R61, RZ, R61 ;  /* 0x0000003dff3d723e */ /* 0x000fca00000010ff */
[----:B------:R0:W-:Y:S01]  /*2fb0*/  @P0 STG.E.U16 desc[UR36][R58.64+0x10], R61 ;  /* 0x0000103d3a000986 */ /* 0x0001e2000c101524 */
[----:B------:R-:W-:Y:S05]  /*2fc0*/  @!P1 BRA `(.L_x_41) ;  /* 0x0000000000049947 */ /* 0x000fea0003800000 */
[----:B------:R0:W5:Y:S02]  /*2fd0*/  LDG.E.LTC128B.U16 R114, desc[UR36][R56.64+0x12] ;  /* 0x0000122438727981 */ /* 0x000164000c1e1520 */
.L_x_41:
[----:B------:R-:W-:Y:S05]  /*2fe0*/  BSYNC B1 ;  /* 0x0000000000017941 */ /* 0x000fea0003800000 */
.L_x_40:
[----:B-----5:R-:W-:Y:S01]  /*2ff0*/  IMAD.U32 R60, R114, 0x10000, RZ ;  /* 0x00010000723c7824 */ /* 0x020fe200078e00ff */
[----:B------:R-:W-:Y:S01]  /*3000*/  IADD3 R123, P0, R108, 0x80, RZ ;  /* 0x000000806c7b7810 */ /* 0x000fe20007f1e0ff */
[----:B------:R-:W-:Y:S01]  /*3010*/  BSSY B1, `(.L_x_42) ;  /* 0x000000b000017945 */ /* 0x000fe20003800000 */
[----:B------:R-:W-:Y:S01]  /*3020*/  ISETP.GT.AND P2, PT, R4, 0x10, PT ;  /* 0x000000100400780c */ /* 0x000fe20003f44270 */
[----:B------:R-:W-:Y:S02]  /*3030*/  FMUL R60, R60, R89 ;  /* 0x000000593c3c7220 */ /* 0x000fe40000400000 */
[----:B------:R-:W-:Y:S01]  /*3040*/  IMAD.X R109, RZ, RZ, R109, P0 ;  /* 0x000000ffff6d7224 */ /* 0x000fe200000e066d */
[----:B------:R-:W-:Y:S01]  /*3050*/  ISETP.GT.AND P0, PT, R3, RZ, P2 ;  /* 0x000000ff0300720c */ /* 0x000fe20001704270 */
[----:B------:R-:W-:Y:S01]  /*3060*/  FFMA R60, R63, R88, R60 ;  /* 0x000000583f3c7223 */ /* 0x000fe2000000003c */
[----:B------:R-:W-:-:S04]  /*3070*/  P2R R119, PR, RZ, 0x4 ;  /* 0x00000004ff777803 */ /* 0x000fc80000000000 */
[----:B------:R-:W-:-:S05]  /*3080*/  F2FP.BF16.F32.PACK_AB R60, RZ, R60 ;  /* 0x0000003cff3c723e */ /* 0x000fca00000010ff */
[----:B------:R0:W-:Y:S02]  /*3090*/  @P1 STG.E.U16 desc[UR36][R58.64+0x12], R60 ;  /* 0x0000123c3a001986 */ /* 0x0001e4000c101524 */
[----:B------:R-:W-:Y:S05]  /*30a0*/  @!P0 BRA `(.L_x_43) ;  /* 0x0000000000048947 */ /* 0x000fea0003800000 */
[----:B------:R0:W5:Y:S02]  /*30b0*/  LDG.E.LTC128B.U16 R114, desc[UR36][R6.64+0x20] ;  /* 0x0000202406727981 */ /* 0x000164000c1e1520 */
.L_x_43:
[----:B------:R-:W-:Y:S05]  /*30c0*/  BSYNC B1 ;  /* 0x0000000000017941 */ /* 0x000fea0003800000 */
.L_x_42:
[----:B0----5:R-:W-:Y:S01]  /*30d0*/  IMAD.U32 R60, R114, 0x10000, RZ ;  /* 0x00010000723c7824 */ /* 0x021fe200078e00ff */
[----:B------:R-:W-:Y:S01]  /*30e0*/  ISETP.GT.AND P1, PT, R4, 0x11, PT ;  /* 0x000000110400780c */ /* 0x000fe20003f24270 */
[-C--:B------:R-:W-:Y:S01]  /*30f0*/  IMAD.WIDE.U32 R62, R123, R106.reuse, R8 ;  /* 0x0000006a7b3e7225 */ /* 0x080fe200078e0008 */
[----:B------:R-:W-:Y:S03]  /*3100*/  BSSY B1, `(.L_x_44) ;  /* 0x0000021000017945 */ /* 0x000fe60003800000 */
[----:B------:R-:W-:Y:S01]  /*3110*/  FMUL R21, R60, R89 ;  /* 0x000000593c157220 */ /* 0x000fe20000400000 */
[----:B------:R-:W-:-:S03]  /*3120*/  IMAD R60, R109, R106, RZ ;  /* 0x0000006a6d3c7224 */ /* 0x000fc600078e02ff */
[----:B------:R-:W-:Y:S01]  /*3130*/  FFMA R21, R64, R88, R21 ;  /* 0x0000005840157223 */ /* 0x000fe20000000015 */
[C---:B------:R-:W-:Y:S02]  /*3140*/  IMAD R121, R123.reuse, R107, R60 ;  /* 0x0000006b7b797224 */ /* 0x040fe400078e023c */
[----:B------:R-:W-:Y:S02]  /*3150*/  IMAD.WIDE.U32 R60, R123, R106, R102 ;  /* 0x0000006a7b3c7225 */ /* 0x000fe400078e0066 */
[----:B------:R-:W-:Y:S02]  /*3160*/  F2FP.BF16.F32.PACK_AB R21, RZ, R21 ;  /* 0x00000015ff15723e */ /* 0x000fe400000010ff */
[----:B------:R-:W-:Y:S02]  /*3170*/  IMAD.IADD R63, R121, 0x1, R63 ;  /* 0x00000001793f7824 */ /* 0x000fe400078e023f */
[----:B------:R-:W-:Y:S01]  /*3180*/  PRMT R107, R21, 0x7610, R107 ;  /* 0x00007610156b7816 */ /* 0x000fe2000000006b */
[----:B------:R-:W-:-:S02]  /*3190*/  IMAD.IADD R21, R61, 0x1, R121 ;  /* 0x000000013d157824 */ /* 0x000fc400078e0279 */
[----:B------:R-:W-:Y:S02]  /*31a0*/  IMAD.WIDE.U32 R108, R19, R14, R62 ;  /* 0x0000000e136c7225 */ /* 0x000fe400078e003e */
[----:B------:R0:W-:Y:S01]  /*31b0*/  @P0 STG.E.U16 desc[UR36][R104.64+0x20], R107 ;  /* 0x0000206b68000986 */ /* 0x0001e2000c101524 */
[----:B------:R-:W-:-:S04]  /*31c0*/  LEA R62, P0, R60, R12, 0x1 ;  /* 0x0000000c3c3e7211 */ /* 0x000fc800078008ff */
[----:B------:R-:W-:Y:S01]  /*31d0*/  LEA.HI.X R63, R60, R13, R21, 0x1, P0 ;  /* 0x0000000d3c3f7211 */ /* 0x000fe200000f0c15 */
[----:B------:R-:W-:Y:S01]  /*31e0*/  IMAD.IADD R21, R101, 0x1, R109 ;  /* 0x0000000165157824 */ /* 0x000fe200078e026d */
[----:B------:R-:W-:-:S04]  /*31f0*/  LEA R60, P0, R108, R12, 0x1 ;  /* 0x0000000c6c3c7211 */ /* 0x000fc800078008ff */
[----:B------:R-:W-:Y:S01]  /*3200*/  LEA.HI.X R61, R108, R13, R21, 0x1, P0 ;  /* 0x0000000d6c3d7211 */ /* 0x000fe200000f0c15 */
[----:B0-----:R-:W-:-:S04]  /*3210*/  IMAD.WIDE.U32 R106, R123, R106, R112 ;  /* 0x0000006a7b6a7225 */ /* 0x001fc800078e0070 */
[----:B------:R-:W-:Y:S01]  /*3220*/  IMAD.IADD R121, R121, 0x1, R107 ;  /* 0x0000000179797824 */ /* 0x000fe200078e026b */
[----:B------:R-:W-:-:S05]  /*3230*/  IADD3 R64, P0, R20, R106, RZ ;  /* 0x0000006a14407210 */ /* 0x000fca0007f1e0ff */
[----:B------:R-:W-:Y:S01]  /*3240*/  IMAD.X R102, R121, 0x1, R103, P0 ;  /* 0x0000000179667824 */ /* 0x000fe200000e0667 */
[----:B------:R-:W-:-:S05]  /*3250*/  IADD3 R20, P0, R8, R106, RZ ;  /* 0x0000006a08147210 */ /* 0x000fca0007f1e0ff */
[----:B------:R-:W-:Y:S01]  /*3260*/  IMAD.X R21, R9, 0x1, R121, P0 ;  /* 0x0000000109157824 */ /* 0x000fe200000e0679 */
[----:B------:R-:W-:Y:S01]  /*3270*/  LEA R8, P0, R64, R12, 0x1 ;  /* 0x0000000c40087211 */ /* 0x000fe200078008ff */
[----:B------:R-:W-:-:S03]  /*3280*/  IMAD.WIDE.U32 R20, R19, R14, R20 ;  /* 0x0000000e13147225 */ /* 0x000fc600078e0014 */
[----:B------:R-:W-:Y:S01]  /*3290*/  LEA.HI.X R9, R64, R13, R102, 0x1, P0 ;  /* 0x0000000d40097211 */ /* 0x000fe200000f0c66 */
[----:B------:R-:W-:Y:S01]  /*32a0*/  IMAD.IADD R101, R101, 0x1, R21 ;  /* 0x0000000165657824 */ /* 0x000fe200078e0215 */
[----:B------:R-:W-:-:S04]  /*32b0*/  LEA R12, P0, R20, R12, 0x1 ;  /* 0x0000000c140c7211 */ /* 0x000fc800078008ff */
[----:B------:R-:W-:Y:S02]  /*32c0*/  LEA.HI.X R13, R20, R13, R101, 0x1, P0 ;  /* 0x0000000d140d7211 */ /* 0x000fe400000f0c65 */
[----:B------:R-:W-:Y:S02]  /*32d0*/  ISETP.GT.AND P0, PT, R3, RZ, P1 ;  /* 0x000000ff0300720c */ /* 0x000fe40000f04270 */
[----:B------:R-:W-:-:S11]  /*32e0*/  P2R R101, PR, RZ, 0x2 ;  /* 0x00000002ff657803 */ /* 0x000fd60000000000 */
[----:B------:R-:W-:Y:S05]  /*32f0*/  @!P0 BRA `(.L_x_45) ;  /* 0x0000000000048947 */ /* 0x000fea0003800000 */
[----:B------:R0:W5:Y:S02]  /*3300*/  LDG.E.LTC128B.U16 R114, desc[UR36][R6.64+0x22] ;  /* 0x0000222406727981 */ /* 0x000164000c1e1520 */
.L_x_45:
[----:B------:R-:W-:Y:S05]  /*3310*/  BSYNC B1 ;  /* 0x0000000000017941 */ /* 0x000fea0003800000 */
.L_x_44:
[----:B-----5:R-:W-:Y:S01]  /*3320*/  IMAD.U32 R14, R114, 0x10000, RZ ;  /* 0x00010000720e7824 */ /* 0x020fe200078e00ff */
[----:B------:R-:W-:Y:S01]  /*3330*/  BSSY B1, `(.L_x_46) ;  /* 0x000000a000017945 */ /* 0x000fe20003800000 */
[----:B------:R-:W-:Y:S02]  /*3340*/  @P0 IMAD.MOV.U32 R20, RZ, RZ, R104 ;  /* 0x000000ffff140224 */ /* 0x000fe400078e0068 */
[----:B------:R-:W-:Y:S01]  /*3350*/  FMUL R14, R14, R89 ;  /* 0x000000590e0e7220 */ /* 0x000fe20000400000 */
[----:B------:R-:W-:-:S03]  /*3360*/  @P0 IMAD.MOV.U32 R21, RZ, RZ, R105 ;  /* 0x000000ffff150224 */ /* 0x000fc600078e0069 */
[----:B------:R-:W-:-:S05]  /*3370*/  FFMA R14, R65, R88, R14 ;  /* 0x00000058410e7223 */ /* 0x000fca000000000e */
[----:B------:R-:W-:-:S05]  /*3380*/  F2FP.BF16.F32.PACK_AB R14, RZ, R14 ;  /* 0x0000000eff0e723e */ /* 0x000fca00000010ff */
[----:B------:R0:W-:Y:S01]  /*3390*/  @P0 STG.E.U16 desc[UR36][R20.64+0x22], R14 ;  /* 0x0000220e14000986 */ /* 0x0001e2000c101524 */
[----:B------:R-:W-:-:S13]  /*33a0*/  ISETP.GT.AND P0, PT, R3, 0x8, P2 ;  /* 0x000000080300780c */ /* 0x000fda0001704270 */
[----:B0-----:R-:W-:Y:S05]  /*33b0*/  @!P0 BRA `(.L_x_47) ;  /* 0x0000000000048947 */ /* 0x001fea0003800000 */
[----:B------:R0:W5:Y:S02]  /*33c0*/  LDG.E.LTC128B.U16 R114, desc[UR36][R56.64+0x20] ;  /* 0x0000202438727981 */ /* 0x000164000c1e1520 */
.L_x_47:
[----:B------:R-:W-:Y:S05]  /*33d0*/  BSYNC B1 ;  /* 0x0000000000017941 */ /* 0x000fea0003800000 */
.L_x_46:
[----:B-----5:R-:W-:Y:S01]  /*33e0*/  IMAD.U32 R14, R114, 0x10000, RZ ;  /* 0x00010000720e7824 */ /* 0x020fe200078e00ff */
[----:B------:R-:W-:Y:S03]  /*33f0*/  BSSY B1, `(.L_x_48) ;  /* 0x0000008000017945 */ /* 0x000fe60003800000 */
[----:B------:R-:W-:-:S04]  /*3400*/  FMUL R19, R14, R89 ;  /* 0x000000590e137220 */ /* 0x000fc80000400000 */
[----:B------:R-:W-:-:S05]  /*3410*/  FFMA R19, R66, R88, R19 ;  /* 0x0000005842137223 */ /* 0x000fca0000000013 */
[----:B------:R-:W-:-:S05]  /*3420*/  F2FP.BF16.F32.PACK_AB R19, RZ, R19 ;  /* 0x00000013ff13723e */ /* 0x000fca00000010ff */
[----:B------:R0:W-:Y:S01]  /*3430*/  @P0 STG.E.U16 desc[UR36][R58.64+0x20], R19 ;  /* 0x000020133a000986 */ /* 0x0001e2000c101524 */
[----:B------:R-:W-:-:S13]  /*3440*/  ISETP.GT.AND P0, PT, R3, 0x8, P1 ;  /* 0x000000080300780c */ /* 0x000fda0000f04270 */
[----:B0-----:R-:W-:Y:S05]  /*3450*/  @!P0 BRA `(.L_x_49) ;  /* 0x0000000000048947 */ /* 0x001fea0003800000 */
[----:B------:R0:W5:Y:S02]  /*3460*/  LDG.E.LTC128B.U16 R114, desc[UR36][R56.64+0x22] ;  /* 0x0000222438727981 */ /* 0x000164000c1e1520 */
.L_x_49:
[----:B------:R-:W-:Y:S05]  /*3470*/  BSYNC B1 ;  /* 0x0000000000017941 */ /* 0x000fea0003800000 */
.L_x_48:
[----:B-----5:R-:W-:Y:S01]  /*3480*/  IMAD.U32 R14, R114, 0x10000, RZ ;  /* 0x00010000720e7824 */ /* 0x020fe200078e00ff */
[----:B------:R-:W-:Y:S01]  /*3490*/  ISETP.GT.AND P2, PT, R4, 0x18, PT ;  /* 0x000000180400780c */ /* 0x000fe20003f44270 */
[----:B------:R-:W-:Y:S02]  /*34a0*/  BSSY B1, `(.L_x_50) ;  /* 0x0000009000017945 */ /* 0x000fe40003800000 */
[----:B------:R-:W-:Y:S01]  /*34b0*/  FMUL R14, R14, R89 ;  /* 0x000000590e0e7220 */ /* 0x000fe20000400000 */
[----:B------:R-:W-:-:S03]  /*34c0*/  P2R R102, PR, RZ, 0x4 ;  /* 0x00000004ff667803 */ /* 0x000fc60000000000 */
[----:B------:R-:W-:-:S05]  /*34d0*/  FFMA R14, R67, R88, R14 ;  /* 0x00000058430e7223 */ /* 0x000fca000000000e */
[----:B------:R-:W-:-:S05]  /*34e0*/  F2FP.BF16.F32.PACK_AB R14, RZ, R14 ;  /* 0x0000000eff0e723e */ /* 0x000fca00000010ff */
[----:B------:R0:W-:Y:S01]  /*34f0*/  @P0 STG.E.U16 desc[UR36][R58.64+0x22], R14 ;  /* 0x0000220e3a000986 */ /* 0x0001e2000c101524 */
[----:B------:R-:W-:-:S13]  /*3500*/  ISETP.GT.AND P0, PT, R3, RZ, P2 ;  /* 0x000000ff0300720c */ /* 0x000fda0001704270 */
[----:B0-----:R-:W-:Y:S05]  /*3510*/  @!P0 BRA `(.L_x_51) ;  /* 0x0000000000048947 */ /* 0x001fea0003800000 */
[----:B------:R0:W5:Y:S02]  /*3520*/  LDG.E.LTC128B.U16 R114, desc[UR36][R6.64+0x30] ;  /* 0x0000302406727981 */ /* 0x000164000c1e1520 */
.L_x_51:
[----:B------:R-:W-:Y:S05]  /*3530*/  BSYNC B1 ;  /* 0x0000000000017941 */ /* 0x000fea0003800000 */
.L_x_50:
[----:B-----5:R-:W-:Y:S01]  /*3540*/  IMAD.U32 R14, R114, 0x10000, RZ ;  /* 0x00010000720e7824 */ /* 0x020fe200078e00ff */
[----:B------:R-:W-:Y:S01]  /*3550*/  ISETP.GT.AND P1, PT, R4, 0x19, PT ;  /* 0x000000190400780c */ /* 0x000fe20003f24270 */
[----:B------:R-:W-:Y:S01]  /*3560*/  @P0 IMAD.MOV.U32 R20, RZ, RZ, R104 ;  /* 0x000000ffff140224 */ /* 0x000fe200078e0068 */
[----:B------:R-:W-:Y:S01]  /*3570*/  BSSY B1, `(.L_x_52) ;  /* 0x000000a000017945 */ /* 0x000fe20003800000 */
[----:B------:R-:W-:Y:S01]  /*3580*/  FMUL R19, R14, R89 ;  /* 0x000000590e137220 */ /* 0x000fe20000400000 */
[----:B------:R-:W-:-:S03]  /*3590*/  @P0 IMAD.MOV.U32 R21, RZ, RZ, R105 ;  /* 0x000000ffff150224 */ /* 0x000fc600078e0069 */
[----:B------:R-:W-:Y:S01]  /*35a0*/  FFMA R19, R68, R88, R19 ;  /* 0x0000005844137223 */ /* 0x000fe20000000013 */
[----:B------:R-:W-:-:S04]  /*35b0*/  P2R R68, PR, RZ, 0x2 ;  /* 0x00000002ff447803 */ /* 0x000fc80000000000 */
[----:B------:R-:W-:-:S05]  /*35c0*/  F2FP.BF16.F32.PACK_AB R19, RZ, R19 ;  /* 0x00000013ff13723e */ /* 0x000fca00000010ff */
[----:B------:R0:W-:Y:S01]  /*35d0*/  @P0 STG.E.U16 desc[UR36][R20.64+0x30], R19 ;  /* 0x0000301314000986 */ /* 0x0001e2000c101524 */
[----:B------:R-:W-:-:S13]  /*35e0*/  ISETP.GT.AND P0, PT, R3, RZ, P1 ;  /* 0x000000ff0300720c */ /* 0x000fda0000f04270 */
[----:B0-----:R-:W-:Y:S05]  /*35f0*/  @!P0 BRA `(.L_x_53) ;  /* 0x0000000000048947 */ /* 0x001fea0003800000 */
[----:B------:R0:W5:Y:S02]  /*3600*/  LDG.E.LTC128B.U16 R114, desc[UR36][R6.64+0x32] ;  /* 0x0000322406727981 */ /* 0x000164000c1e1520 */
.L_x_53:
[----:B------:R-:W-:Y:S05]  /*3610*/  BSYNC B1 ;  /* 0x0000000000017941 */ /* 0x000fea0003800000 */
.L_x_52:
        /* <DEDUP_REMOVED lines=11> */
.L_x_55:
[----:B------:R-:W-:Y:S05]  /*36d0*/  BSYNC B1 ;  /* 0x0000000000017941 */ /* 0x000fea0003800000 */
.L_x_54:
        /* <DEDUP_REMOVED lines=9> */
.L_x_57:
[----:B------:R-:W-:Y:S05]  /*3770*/  BSYNC B1 ;  /* 0x0000000000017941 */ /* 0x000fea0003800000 */
.L_x_56:
        /* <DEDUP_REMOVED lines=11> */
.L_x_59:
[----:B------:R-:W-:Y:S05]  /*3830*/  BSYNC B1 ;  /* 0x0000000000017941 */ /* 0x000fea0003800000 */
.L_x_58:
[----:B-----5:R-:W-:Y:S01]  /*3840*/  IMAD.U32 R14, R114, 0x10000, RZ ;  /* 0x00010000720e7824 */ /* 0x020fe200078e00ff */
[----:B------:R-:W-:Y:S01]  /*3850*/  ISETP.GT.AND P1, PT, R4, 0x21, PT ;  /* 0x000000210400780c */ /* 0x000fe20003f24270 */
[----:B------:R-:W-:Y:S01]  /*3860*/  @P0 IMAD.MOV.U32 R20, RZ, RZ, R104 ;  /* 0x000000ffff140224 */ /* 0x000fe200078e0068 */
[----:B------:R-:W-:Y:S01]  /*3870*/  BSSY B1, `(.L_x_60) ;  /* 0x000000a000017945 */ /* 0x000fe20003800000 */
[----:B------:R-:W-:Y:S01]  /*3880*/  FMUL R19, R14, R89 ;  /* 0x000000590e137220 */ /* 0x000fe20000400000 */
[----:B------:R-:W-:Y:S01]  /*3890*/  @P0 IMAD.MOV.U32 R21, RZ, RZ, R105 ;  /* 0x000000ffff150224 */ /* 0x000fe200078e0069 */
[----:B------:R-:W-:Y:S02]  /*38a0*/  P2R R70, PR, RZ, 0x2 ;  /* 0x00000002ff467803 */ /* 0x000fe40000000000 */
[----:B------:R-:W-:-:S05]  /*38b0*/  FFMA R19, R72, R88, R19 ;  /* 0x0000005848137223 */ /* 0x000fca0000000013 */
[----:B------:R-:W-:-:S05]  /*38c0*/  F2FP.BF16.F32.PACK_AB R19, RZ, R19 ;  /* 0x00000013ff13723e */ /* 0x000fca00000010ff */
[----:B------:R0:W-:Y:S01]  /*38d0*/  @P0 STG.E.U16 desc[UR36][R20.64+0x40], R19 ;  /* 0x0000401314000986 */ /* 0x0001e2000c101524 */
[----:B------:R-:W-:-:S13]  /*38e0*/  ISETP.GT.AND P0, PT, R3, RZ, P1 ;  /* 0x000000ff0300720c */ /* 0x000fda0000f04270 */
[----:B0-----:R-:W-:Y:S05]  /*38f0*/  @!P0 BRA `(.L_x_61) ;  /* 0x0000000000048947 */ /* 0x001fea0003800000 */
[----:B------:R0:W5:Y:S02]  /*3900*/  LDG.E.LTC128B.U16 R114, desc[UR36][R6.64+0x42] ;  /* 0x0000422406727981 */ /* 0x000164000c1e1520 */
.L_x_61:
[----:B------:R-:W-:Y:S05]  /*3910*/  BSYNC B1 ;  /* 0x0000000000017941 */ /* 0x000fea0003800000 */
.L_x_60:
        /* <DEDUP_REMOVED lines=11> */
.L_x_63:
[----:B------:R-:W-:Y:S05]  /*39d0*/  BSYNC B1 ;  /* 0x0000000000017941 */ /* 0x000fea0003800000 */
.L_x_62:
        /* <DEDUP_REMOVED lines=9> */
.L_x_65:
[----:B------:R-:W-:Y:S05]  /*3a70*/  BSYNC B1 ;  /* 0x0000000000017941 */ /* 0x000fea0003800000 */
.L_x_64:
        /* <DEDUP_REMOVED lines=11> */
.L_x_67:
[----:B------:R-:W-:Y:S05]  /*3b30*/  BSYNC B1 ;  /* 0x0000000000017941 */ /* 0x000fea0003800000 */
.L_x_66:
        /* <DEDUP_REMOVED lines=13> */
.L_x_69:
[----:B------:R-:W-:Y:S05]  /*3c10*/  BSYNC B1 ;  /* 0x0000000000017941 */ /* 0x000fea0003800000 */
.L_x_68:
        /* <DEDUP_REMOVED lines=11> */
.L_x_71:
[----:B------:R-:W-:Y:S05]  /*3cd0*/  BSYNC B1 ;  /* 0x0000000000017941 */ /* 0x000fea0003800000 */
.L_x_70:
        /* <DEDUP_REMOVED lines=9> */
.L_x_73:
[----:B------:R-:W-:Y:S05]  /*3d70*/  BSYNC B1 ;  /* 0x0000000000017941 */ /* 0x000fea0003800000 */
.L_x_72:
[----:B-----5:R-:W-:Y:S01]  /*3d80*/  IMAD.U32 R14, R114, 0x10000, RZ ;  /* 0x00010000720e7824 */ /* 0x020fe200078e00ff */
[----:B------:R-:W-:Y:S01]  /*3d90*/  ISETP.GT.AND P3, PT, R4, 0x30, PT ;  /* 0x000000300400780c */ /* 0x000fe20003f64270 */
[----:B------:R-:W-:Y:S02]  /*3da0*/  BSSY B1, `(.L_x_74) ;  /* 0x0000008000017945 */ /* 0x000fe40003800000 */
[----:B------:R-:W-:-:S04]  /*3db0*/  FMUL R14, R14, R89 ;  /* 0x000000590e0e7220 */ /* 0x000fc80000400000 */
[----:B------:R-:W-:-:S05]  /*3dc0*/  FFMA R14, R79, R88, R14 ;  /* 0x000000584f0e7223 */ /* 0x000fca000000000e */
[----:B------:R-:W-:-:S05]  /*3dd0*/  F2FP.BF16.F32.PACK_AB R14, RZ, R14 ;  /* 0x0000000eff0e723e */ /* 0x000fca00000010ff */
[----:B------:R0:W-:Y:S01]  /*3de0*/  @P0 STG.E.U16 desc[UR36][R58.64+0x52], R14 ;  /* 0x0000520e3a000986 */ /* 0x0001e2000c101524 */
[----:B------:R-:W-:-:S13]  /*3df0*/  ISETP.GT.AND P0, PT, R3, RZ, P3 ;  /* 0x000000ff0300720c */ /* 0x000fda0001f04270 */
[----:B0-----:R-:W-:Y:S05]  /*3e00*/  @!P0 BRA `(.L_x_75) ;  /* 0x0000000000048947 */ /* 0x001fea0003800000 */
[----:B------:R0:W5:Y:S02]  /*3e10*/  LDG.E.LTC128B.U16 R114, desc[UR36][R6.64+0x60] ;  /* 0x0000602406727981 */ /* 0x000164000c1e1520 */
.L_x_75:
[----:B------:R-:W-:Y:S05]  /*3e20*/  BSYNC B1 ;  /* 0x0000000000017941 */ /* 0x000fea0003800000 */
.L_x_74:
[----:B-----5:R-:W-:Y:S01]  /*3e30*/  IMAD.U32 R14, R114, 0x10000, RZ ;  /* 0x00010000720e7824 */ /* 0x020fe200078e00ff */
[----:B------:R-:W-:Y:S01]  /*3e40*/  ISETP.GT.AND P2, PT, R4, 0x31, PT ;  /* 0x000000310400780c */ /* 0x000fe20003f44270 */
[----:B------:R-:W-:Y:S01]  /*3e50*/  @P0 IMAD.MOV.U32 R20, RZ, RZ, R104 ;  /* 0x000000ffff140224 */ /* 0x000fe200078e0068 */
[----:B------:R-:W-:Y:S01]  /*3e60*/  BSSY B1, `(.L_x_76) ;  /* 0x0000009000017945 */ /* 0x000fe20003800000 */
[----:B------:R-:W-:Y:S01]  /*3e70*/  FMUL R19, R14, R89 ;  /* 0x000000590e137220 */ /* 0x000fe20000400000 */
[----:B------:R-:W-:-:S03]  /*3e80*/  @P0 IMAD.MOV.U32 R21, RZ, RZ, R105 ;  /* 0x000000ffff150224 */ /* 0x000fc600078e0069 */
[----:B------:R-:W-:-:S05]  /*3e90*/  FFMA R19, R80, R88, R19 ;  /* 0x0000005850137223 */ /* 0x000fca0000000013 */
[----:B------:R-:W-:-:S05]  /*3ea0*/  F2FP.BF16.F32.PACK_AB R19, RZ, R19 ;  /* 0x00000013ff13723e */ /* 0x000fca00000010ff */
[----:B------:R0:W-:Y:S01]  /*3eb0*/  @P0 STG.E.U16 desc[UR36][R20.64+0x60], R19 ;  /* 0x0000601314000986 */ /* 0x0001e2000c101524 */
[----:B------:R-:W-:-:S13]  /*3ec0*/  ISETP.GT.AND P0, PT, R3, RZ, P2 ;  /* 0x000000ff0300720c */ /* 0x000fda0001704270 */
[----:B0-----:R-:W-:Y:S05]  /*3ed0*/  @!P0 BRA `(.L_x_77) ;  /* 0x0000000000048947 */ /* 0x001fea0003800000 */
[----:B------:R0:W5:Y:S02]  /*3ee0*/  LDG.E.LTC128B.U16 R114, desc[UR36][R6.64+0x62] ;  /* 0x0000622406727981 */ /* 0x000164000c1e1520 */
.L_x_77:
[----:B------:R-:W-:Y:S05]  /*3ef0*/  BSYNC B1 ;  /* 0x0000000000017941 */ /* 0x000fea0003800000 */
.L_x_76:
        /* <DEDUP_REMOVED lines=11> */
.L_x_79:
[----:B------:R-:W-:Y:S05]  /*3fb0*/  BSYNC B1 ;  /* 0x0000000000017941 */ /* 0x000fea0003800000 */
.L_x_78:
        /* <DEDUP_REMOVED lines=9> */
.L_x_81:
[----:B------:R-:W-:Y:S05]  /*4050*/  BSYNC B1 ;  /* 0x0000000000017941 */ /* 0x000fea0003800000 */
.L_x_80:
        /* <DEDUP_REMOVED lines=10> */
.L_x_83:
[----:B------:R-:W-:Y:S05]  /*4100*/  BSYNC B1 ;  /* 0x0000000000017941 */ /* 0x000fea0003800000 */
.L_x_82:
        /* <DEDUP_REMOVED lines=8> */
[----:B------:R-:W-:-:S05]  /*4190*/  IADD3 R20, P0, R15, R110, RZ ;  /* 0x0000006e0f147210 */ /* 0x000fca0007f1e0ff */
[----:B------:R-:W-:Y:S01]  /*41a0*/  IMAD.X R21, R5, 0x1, R111, P0 ;  /* 0x0000000105157824 */ /* 0x000fe200000e066f */
[----:B------:R-:W-:-:S05]  /*41b0*/  IADD3 R64, P0, R15, R110, RZ ;  /* 0x0000006e0f407210 */ /* 0x000fca0007f1e0ff */
[----:B------:R-:W-:Y:S01]  /*41c0*/  IMAD.X R65, R5, 0x1, R111, P0 ;  /* 0x0000000105417824 */ /* 0x000fe200000e066f */
[----:B------:R-:W-:-:S05]  /*41d0*/  IADD3 R14, P0, R15, R104, RZ ;  /* 0x000000680f0e7210 */ /* 0x000fca0007f1e0ff */
[----:B------:R-:W-:Y:S01]  /*41e0*/  IMAD.X R15, R5, 0x1, R105, P0 ;  /* 0x00000001050f7824 */ /* 0x000fe200000e0669 */
[----:B------:R-:W-:-:S04]  /*41f0*/  ISETP.GT.AND P0, PT, R4, 0x39, PT ;  /* 0x000000390400780c */ /* 0x000fc80003f04270 */
[----:B------:R-:W-:-:S13]  /*4200*/  ISETP.GT.AND P4, PT, R3, RZ, P0 ;  /* 0x000000ff0300720c */ /* 0x000fda0000784270 */
[----:B0-----:R-:W-:Y:S05]  /*4210*/  @!P4 BRA `(.L_x_85) ;  /* 0x000000000004c947 */ /* 0x001fea0003800000 */
[----:B------:R0:W5:Y:S02]  /*4220*/  LDG.E.LTC128B.U16 R114, desc[UR36][R6.64+0x72] ;  /* 0x0000722406727981 */ /* 0x000164000c1e1520 */
.L_x_85:
[----:B------:R-:W-:Y:S05]  /*4230*/  BSYNC B1 ;  /* 0x0000000000017941 */ /* 0x000fea0003800000 */
.L_x_84:
        /* <DEDUP_REMOVED lines=9> */
.L_x_87:
[----:B------:R-:W-:Y:S05]  /*42d0*/  BSYNC B1 ;  /* 0x0000000000017941 */ /* 0x000fea0003800000 */
.L_x_86:
        /* <DEDUP_REMOVED lines=9> */
.L_x_89:
[----:B------:R-:W-:Y:S05]  /*4370*/  BSYNC B1 ;  /* 0x0000000000017941 */ /* 0x000fea0003800000 */
.L_x_88:
[----:B-----5:R-:W-:-:S04]  /*4380*/  IMAD.U32 R4, R114, 0x10000, RZ ;  /* 0x0001000072047824 */ /* 0x020fc800078e00ff */
[----:B------:R-:W-:-:S04]  /*4390*/  FMUL R4, R4, R89 ;  /* 0x0000005904047220 */ /* 0x000fc80000400000 */
[----:B------:R-:W-:-:S05]  /*43a0*/  FFMA R4, R87, R88, R4 ;  /* 0x0000005857047223 */ /* 0x000fca0000000004 */
[----:B------:R-:W-:-:S04]  /*43b0*/  F2FP.BF16.F32.PACK_AB R4, RZ, R4 ;  /* 0x00000004ff04723e */ /* 0x000fc800000010ff */
[----:B-1-34-:R-:W-:-:S05]  /*43c0*/  PRMT R6, R4, 0x7610, R6 ;  /* 0x0000761004067816 */ /* 0x01afca0000000006 */
[----:B------:R1:W-:Y:S01]  /*43d0*/  @P4 STG.E.U16 desc[UR36][R58.64+0x72], R6 ;  /* 0x000072063a004986 */ /* 0x0003e2000c101524 */
[----:B------:R-:W-:-:S13]  /*43e0*/  ISETP.GT.AND P4, PT, R3, 0x80, P6 ;  /* 0x000000800300780c */ /* 0x000fda0003784270 */
[----:B------:R-:W3:Y:S01]  /*43f0*/  @P4 LDG.E.LTC128B.U16 R114, desc[UR36][R62.64] ;  /* 0x000000243e724981 */ /* 0x000ee2000c1e1520 */
[----:B------:R-:W-:Y:S01]  /*4400*/  BSSY B1, `(.L_x_90) ;  /* 0x000000a000017945 */ /* 0x000fe20003800000 */
[----:B---3--:R-:W-:-:S04]  /*4410*/  IMAD.U32 R4, R114, 0x10000, RZ ;  /* 0x0001000072047824 */ /* 0x008fc800078e00ff */
[----:B------:R-:W-:-:S04]  /*4420*/  FMUL R5, R4, R89 ;  /* 0x0000005904057220 */ /* 0x000fc80000400000 */
[----:B------:R-:W-:-:S05]  /*4430*/  FFMA R5, R24, R88, R5 ;  /* 0x0000005818057223 */ /* 0x000fca0000000005 */
[----:B------:R-:W-:-:S05]  /*4440*/  F2FP.BF16.F32.PACK_AB R5, RZ, R5 ;  /* 0x00000005ff05723e */ /* 0x000fca00000010ff */
[----:B------:R1:W-:Y:S01]  /*4450*/  @P4 STG.E.U16 desc[UR36][R14.64], R5 ;  /* 0x000000050e004986 */ /* 0x0003e2000c101524 */
[----:B------:R-:W-:-:S04]  /*4460*/  ISETP.NE.AND P4, PT, R117, RZ, PT ;  /* 0x000000ff7500720c */ /* 0x000fc80003f85270 */
[----:B------:R-:W-:-:S13]  /*4470*/  ISETP.GT.AND P4, PT, R3, 0x80, P4 ;  /* 0x000000800300780c */ /* 0x000fda0002784270 */
[----:B-1----:R-:W-:Y:S05]  /*4480*/  @!P4 BRA `(.L_x_91) ;  /* 0x000000000004c947 */ /* 0x002fea0003800000 */
[----:B------:R1:W5:Y:S02]  /*4490*/  LDG.E.LTC128B.U16 R114, desc[UR36][R60.64+0x2] ;  /* 0x000002243c727981 */ /* 0x000364000c1e1520 */
.L_x_91:
[----:B------:R-:W-:Y:S05]  /*44a0*/  BSYNC B1 ;  /* 0x0000000000017941 */ /* 0x000fea0003800000 */
.L_x_90:
[----:B-----5:R-:W-:Y:S01]  /*44b0*/  IMAD.U32 R4, R114, 0x10000, RZ ;  /* 0x0001000072047824 */ /* 0x020fe200078e00ff */
[----:B------:R-:W-:Y:S01]  /*44c0*/  ISETP.GT.AND P6, PT, R3, 0x88, P6 ;  /* 0x000000880300780c */ /* 0x000fe200037c4270 */
[----:B------:R-:W-:Y:S01]  /*44d0*/  @P4 IMAD.MOV.U32 R5, RZ, RZ, R15 ;  /* 0x000000ffff054224 */ /* 0x000fe200078e000f */
[----:B------:R-:W-:Y:S01]  /*44e0*/  BSSY B1, `(.L_x_92) ;  /* 0x0000009000017945 */ /* 0x000fe20003800000 */
[----:B------:R-:W-:-:S04]  /*44f0*/  FMUL R4, R4, R89 ;  /* 0x0000005904047220 */ /* 0x000fc80000400000 */
[----:B------:R-:W-:-:S05]  /*4500*/  FFMA R4, R25, R88, R4 ;  /* 0x0000005819047223 */ /* 0x000fca0000000004 */
[----:B------:R-:W-:-:S04]  /*4510*/  F2FP.BF16.F32.PACK_AB R4, RZ, R4 ;  /* 0x00000004ff04723e */ /* 0x000fc800000010ff */
[----:B------:R-:W-:Y:S01]  /*4520*/  PRMT R6, R4, 0x7610, R6 ;  /* 0x0000761004067816 */ /* 0x000fe20000000006 */
[----:B------:R-:W-:-:S05]  /*4530*/  @P4 IMAD.MOV.U32 R4, RZ, RZ, R14 ;  /* 0x000000ffff044224 */ /* 0x000fca00078e000e */
[----:B------:R3:W-:Y:S01]  /*4540*/  @P4 STG.E.U16 desc[UR36][R4.64+0x2], R6 ;  /* 0x0000020604004986 */ /* 0x0007e2000c101524 */
[----:B------:R-:W-:Y:S05]  /*4550*/  @!P6 BRA `(.L_x_93) ;  /* 0x000000000004e947 */ /* 0x000fea0003800000 */
[----:B------:R4:W5:Y:S02]  /*4560*/  LDG.E.LTC128B.U16 R114, desc[UR36][R8.64] ;  /* 0x0000002408727981 */ /* 0x000964000c1e1520 */
.L_x_93:
[----:B------:R-:W-:Y:S05]  /*4570*/  BSYNC B1 ;  /* 0x0000000000017941 */ /* 0x000fea0003800000 */
.L_x_92:
[----:B---3-5:R-:W-:Y:S01]  /*4580*/  IMAD.U32 R4, R114, 0x10000, RZ ;  /* 0x0001000072047824 */ /* 0x028fe200078e00ff */
[----:B------:R-:W-:Y:S01]  /*4590*/  ISETP.NE.AND P4, PT, R117, RZ, PT ;  /* 0x000000ff7500720c */ /* 0x000fe20003f85270 */
[----:B------:R-:W-:Y:S02]  /*45a0*/  BSSY B1, `(.L_x_94) ;  /* 0x0000008000017945 */ /* 0x000fe40003800000 */
[----:B------:R-:W-:Y:S01]  /*45b0*/  FMUL R5, R4, R89 ;  /* 0x0000005904057220 */ /* 0x000fe20000400000 */
[----:B------:R-:W-:-:S03]  /*45c0*/  ISETP.GT.AND P4, PT, R3, 0x88, P4 ;  /* 0x000000880300780c */ /* 0x000fc60002784270 */
[----:B------:R-:W-:-:S05]  /*45d0*/  FFMA R5, R26, R88, R5 ;  /* 0x000000581a057223 */ /* 0x000fca0000000005 */
[----:B------:R-:W-:-:S05]  /*45e0*/  F2FP.BF16.F32.PACK_AB R5, RZ, R5 ;  /* 0x00000005ff05723e */ /* 0x000fca00000010ff */
[----:B------:R3:W-:Y:S01]  /*45f0*/  @P6 STG.E.U16 desc[UR36][R20.64], R5 ;  /* 0x0000000514006986 */ /* 0x0007e2000c101524 */
[----:B------:R-:W-:Y:S05]  /*4600*/  @!P4 BRA `(.L_x_95) ;  /* 0x000000000004c947 */ /* 0x000fea0003800000 */
[----:B------:R0:W5:Y:S02]  /*4610*/  LDG.E.LTC128B.U16 R114, desc[UR36][R12.64+0x2] ;  /* 0x000002240c727981 */ /* 0x000164000c1e1520 */
.L_x_95:
[----:B------:R-:W-:Y:S05]  /*4620*/  BSYNC B1 ;  /* 0x0000000000017941 */ /* 0x000fea0003800000 */
.L_x_94:
[----:B-----5:R-:W-:Y:S01]  /*4630*/  IMAD.U32 R4, R114, 0x10000, RZ ;  /* 0x0001000072047824 */ /* 0x020fe200078e00ff */
[----:B------:R-:W-:Y:S01]  /*4640*/  ISETP.NE.AND P6, PT, R115, RZ, PT ;  /* 0x000000ff7300720c */ /* 0x000fe20003fc5270 */
[----:B------:R-:W-:Y:S02]  /*4650*/  BSSY B1, `(.L_x_96) ;  /* 0x0000008000017945 */ /* 0x000fe40003800000 */
[----:B------:R-:W-:-:S04]  /*4660*/  FMUL R4, R4, R89 ;  /* 0x0000005904047220 */ /* 0x000fc80000400000 */
[----:B------:R-:W-:-:S05]  /*4670*/  FFMA R4, R27, R88, R4 ;  /* 0x000000581b047223 */ /* 0x000fca0000000004 */
[----:B------:R-:W-:-:S05]  /*4680*/  F2FP.BF16.F32.PACK_AB R4, RZ, R4 ;  /* 0x00000004ff04723e */ /* 0x000fca00000010ff */
[----:B------:R0:W-:Y:S01]  /*4690*/  @P4 STG.E.U16 desc[UR36][R64.64+0x2], R4 ;  /* 0x0000020440004986 */ /* 0x0001e2000c101524 */
[----:B------:R-:W-:-:S13]  /*46a0*/  ISETP.GT.AND P4, PT, R3, 0x80, P6 ;  /* 0x000000800300780c */ /* 0x000fda0003784270 */
[----:B0-----:R-:W-:Y:S05]  /*46b0*/  @!P4 BRA `(.L_x_97) ;  /* 0x000000000004c947 */ /* 0x001fea0003800000 */
[----:B------:R0:W5:Y:S02]  /*46c0*/  LDG.E.LTC128B.U16 R114, desc[UR36][R60.64+0x10] ;  /* 0x000010243c727981 */ /* 0x000164000c1e1520 */
.L_x_97:
[----:B------:R-:W-:Y:S05]  /*46d0*/  BSYNC B1 ;  /* 0x0000000000017941 */ /* 0x000fea0003800000 */
.L_x_96:
[----:B-----5:R-:W-:Y:S01]  /*46e0*/  IMAD.U32 R4, R114, 0x10000, RZ ;  /* 0x0001000072047824 */ /* 0x020fe200078e00ff */
[----:B------:R-:W-:Y:S01]  /*46f0*/  ISETP.NE.AND P6, PT, R118, RZ, PT ;  /* 0x000000ff7600720c */ /* 0x000fe20003fc5270 */
[----:B------:R-:W-:Y:S02]  /*4700*/  BSSY B1, `(.L_x_98) ;  /* 0x000000b000017945 */ /* 0x000fe40003800000 */
[----:B---3--:R-:W-:Y:S01]  /*4710*/  FMUL R5, R4, R89 ;  /* 0x0000005904057220 */ /* 0x008fe20000400000 */
[----:B------:R-:W-:-:S03]  /*4720*/  @P4 IMAD.MOV.U32 R4, RZ, RZ, R14 ;  /* 0x000000ffff044224 */ /* 0x000fc600078e000e */
[----:B------:R-:W-:-:S05]  /*4730*/  FFMA R5, R28, R88, R5 ;  /* 0x000000581c057223 */ /* 0x000fca0000000005 */
[----:B------:R-:W-:-:S04]  /*4740*/  F2FP.BF16.F32.PACK_AB R5, RZ, R5 ;  /* 0x00000005ff05723e */ /* 0x000fc800000010ff */
[----:B------:R-:W-:Y:S01]  /*4750*/  PRMT R6, R5, 0x7610, R6 ;  /* 0x0000761005067816 */ /* 0x000fe20000000006 */
[----:B------:R-:W-:-:S05]  /*4760*/  @P4 IMAD.MOV.U32 R5, RZ, RZ, R15 ;  /* 0x000000ffff054224 */ /* 0x000fca00078e000f */
[----:B------:R3:W-:Y:S01]  /*4770*/  @P4 STG.E.U16 desc[UR36][R4.64+0x10], R6 ;  /* 0x0000100604004986 */ /* 0x0007e2000c101524 */
[----:B------:R-:W-:-:S13]  /*4780*/  ISETP.GT.AND P4, PT, R3, 0x80, P6 ;  /* 0x000000800300780c */ /* 0x000fda0003784270 */
[----:B---3--:R-:W-:Y:S05]  /*4790*/  @!P4 BRA `(.L_x_99) ;  /* 0x000000000004c947 */ /* 0x008fea0003800000 */
[----:B------:R3:W5:Y:S02]  /*47a0*/  LDG.E.LTC128B.U16 R114, desc[UR36][R60.64+0x12] ;  /* 0x000012243c727981 */ /* 0x000764000c1e1520 */
.L_x_99:
[----:B------:R-:W-:Y:S05]  /*47b0*/  BSYNC B1 ;  /* 0x0000000000017941 */ /* 0x000fea0003800000 */
.L_x_98:
[----:B-----5:R-:W-:Y:S01]  /*47c0*/  IMAD.U32 R4, R114, 0x10000, RZ ;  /* 0x0001000072047824 */ /* 0x020fe200078e00ff */
[----:B------:R-:W-:Y:S01]  /*47d0*/  BSSY B1, `(.L_x_100) ;  /* 0x000000c000017945 */ /* 0x000fe20003800000 */
[----:B------:R-:W-:Y:S02]  /*47e0*/  @P4 IMAD.MOV.U32 R5, RZ, RZ, R15 ;  /* 0x000000ffff054224 */ /* 0x000fe400078e000f */
[----:B------:R-:W-:-:S04]  /*47f0*/  FMUL R4, R4, R89 ;  /* 0x0000005904047220 */ /* 0x000fc80000400000 */
[----:B------:R-:W-:-:S05]  /*4800*/  FFMA R4, R29, R88, R4 ;  /* 0x000000581d047223 */ /* 0x000fca0000000004 */
[----:B------:R-:W-:-:S04]  /*4810*/  F2FP.BF16.F32.PACK_AB R4, RZ, R4 ;  /* 0x00000004ff04723e */ /* 0x000fc800000010ff */
[----:B------:R-:W-:Y:S01]  /*4820*/  PRMT R6, R4, 0x7610, R6 ;  /* 0x0000761004067816 */ /* 0x000fe20000000006 */
[----:B------:R-:W-:-:S05]  /*4830*/  @P4 IMAD.MOV.U32 R4, RZ, RZ, R14 ;  /* 0x000000ffff044224 */ /* 0x000fca00078e000e */
[----:B------:R0:W-:Y:S01]  /*4840*/  @P4 STG.E.U16 desc[UR36][R4.64+0x12], R6 ;  /* 0x0000120604004986 */ /* 0x0001e2000c101524 */
[----:B------:R-:W-:-:S04]  /*4850*/  ISETP.NE.AND P4, PT, R115, RZ, PT ;  /* 0x000000ff7300720c */ /* 0x000fc80003f85270 */
[----:B------:R-:W-:-:S13]  /*4860*/  ISETP.GT.AND P4, PT, R3, 0x88, P4 ;  /* 0x000000880300780c */ /* 0x000fda0002784270 */
[----:B0-----:R-:W-:Y:S05]  /*4870*/  @!P4 BRA `(.L_x_101) ;  /* 0x000000000004c947 */ /* 0x001fea0003800000 */
[----:B------:R0:W5:Y:S02]  /*4880*/  LDG.E.LTC128B.U16 R114, desc[UR36][R12.64+0x10] ;  /* 0x000010240c727981 */ /* 0x000164000c1e1520 */
.L_x_101:
[----:B------:R-:W-:Y:S05]  /*4890*/  BSYNC B1 ;  /* 0x0000000000017941 */ /* 0x000fea0003800000 */
.L_x_100:
        /* <DEDUP_REMOVED lines=9> */
.L_x_103:
[----:B------:R-:W-:Y:S05]  /*4930*/  BSYNC B1 ;  /* 0x0000000000017941 */ /* 0x000fea0003800000 */
.L_x_102:
[----:B-----5:R-:W-:Y:S01]  /*4940*/  IMAD.U32 R4, R114, 0x10000, RZ ;  /* 0x0001000072047824 */ /* 0x020fe200078e00ff */
[----:B------:R-:W-:Y:S01]  /*4950*/  ISETP.NE.AND P6, PT, R119, RZ, PT ;  /* 0x000000ff7700720c */ /* 0x000fe20003fc5270 */
        /* <DEDUP_REMOVED lines=8> */
[----:B------:R-:W-:-:S13]  /*49e0*/  ISETP.GT.AND P4, PT, R3, 0x80, P6 ;  /* 0x000000800300780c */ /* 0x000fda0003784270 */
[----:B0-----:R-:W-:Y:S05]  /*49f0*/  @!P4 BRA `(.L_x_105) ;  /* 0x000000000004c947 */ /* 0x001fea0003800000 */
[----:B------:R0:W5:Y:S02]  /*4a00*/  LDG.E.LTC128B.U16 R114, desc[UR36][R60.64+0x20] ;  /* 0x000020243c727981 */ /* 0x000164000c1e1520 */
.L_x_105:
[----:B------:R-:W-:Y:S05]  /*4a10*/  BSYNC B1 ;  /* 0x0000000000017941 */ /* 0x000fea0003800000 */
.L_x_104:
[----:B-----5:R-:W-:Y:S01]  /*4a20*/  IMAD.U32 R4, R114, 0x10000, RZ ;  /* 0x0001000072047824 */ /* 0x020fe200078e00ff */
[----:B------:R-:W-:Y:S01]  /*4a30*/  ISETP.NE.AND P6, PT, R101, RZ, PT ;  /* 0x000000ff6500720c */ /* 0x000fe20003fc5270 */
[----:B------:R-:W-:Y:S02]  /*4a40*/  BSSY B1, `(.L_x_106) ;  /* 0x000000b000017945 */ /* 0x000fe40003800000 */
[----:B------:R-:W-:Y:S01]  /*4a50*/  FMUL R5, R4, R89 ;  /* 0x0000005904057220 */ /* 0x000fe20000400000 */
[----:B------:R-:W-:-:S03]  /*4a60*/  @P4 IMAD.MOV.U32 R4, RZ, RZ, R14 ;  /* 0x000000ffff044224 */ /* 0x000fc600078e000e */
        /* <DEDUP_REMOVED lines=8> */
.L_x_107:
[----:B------:R-:W-:Y:S05]  /*4af0*/  BSYNC B1 ;  /* 0x0000000000017941 */ /* 0x000fea0003800000 */
.L_x_106:
        /* <DEDUP_REMOVED lines=13> */
.L_x_109:
[----:B------:R-:W-:Y:S05]  /*4bd0*/  BSYNC B1 ;  /* 0x0000000000017941 */ /* 0x000fea0003800000 */
.L_x_108:
[----:B-----5:R-:W-:Y:S01]  /*4be0*/  IMAD.U32 R4, R114, 0x10000, RZ ;  /* 0x0001000072047824 */ /* 0x020fe200078e00ff */
[----:B------:R-:W-:Y:S03]  /*4bf0*/  BSSY B1, `(.L_x_110) ;  /* 0x000000b000017945 */ /* 0x000fe60003800000 */
        /* <DEDUP_REMOVED lines=10> */
.L_x_111:
[----:B------:R-:W-:Y:S05]  /*4ca0*/  BSYNC B1 ;  /* 0x0000000000017941 */ /* 0x000fea0003800000 */
.L_x_110:
        /* <DEDUP_REMOVED lines=13> */
.L_x_113:
[----:B------:R-:W-:Y:S05]  /*4d80*/  BSYNC B1 ;  /* 0x0000000000017941 */ /* 0x000fea0003800000 */
.L_x_112:
        /* <DEDUP_REMOVED lines=13> */
.L_x_115:
[----:B------:R-:W-:Y:S05]  /*4e60*/  BSYNC B1 ;  /* 0x0000000000017941 */ /* 0x000fea0003800000 */
.L_x_114:
        /* <DEDUP_REMOVED lines=13> */
.L_x_117:
[----:B------:R-:W-:Y:S05]  /*4f40*/  BSYNC B1 ;  /* 0x0000000000017941 */ /* 0x000fea0003800000 */
.L_x_116:
        /* <DEDUP_REMOVED lines=12> */
.L_x_119:
[----:B------:R-:W-:Y:S05]  /*5010*/  BSYNC B1 ;  /* 0x0000000000017941 */ /* 0x000fea0003800000 */
.L_x_118:
        /* <DEDUP_REMOVED lines=13> */
.L_x_121:
[----:B------:R-:W-:Y:S05]  /*50f0*/  BSYNC B1 ;  /* 0x0000000000017941 */ /* 0x000fea0003800000 */
.L_x_120:
        /* <DEDUP_REMOVED lines=13> */
.L_x_123:
[----:B------:R-:W-:Y:S05]  /*51d0*/  BSYNC B1 ;  /* 0x0000000000017941 */ /* 0x000fea0003800000 */
.L_x_122:
        /* <DEDUP_REMOVED lines=13> */
.L_x_125:
[----:B------:R-:W-:Y:S05]  /*52b0*/  BSYNC B1 ;  /* 0x0000000000017941 */ /* 0x000fea0003800000 */
.L_x_124:
        /* <DEDUP_REMOVED lines=12> */
.L_x_127:
[----:B------:R-:W-:Y:S05]  /*5380*/  BSYNC B1 ;  /* 0x0000000000017941 */ /* 0x000fea0003800000 */
.L_x_126:
        /* <DEDUP_REMOVED lines=13> */
.L_x_129:
[----:B------:R-:W-:Y:S05]  /*5460*/  BSYNC B1 ;  /* 0x0000000000017941 */ /* 0x000fea0003800000 */
.L_x_128:
        /* <DEDUP_REMOVED lines=12> */
.L_x_131:
[----:B------:R-:W-:Y:S05]  /*5530*/  BSYNC B1 ;  /* 0x0000000000017941 */ /* 0x000fea0003800000 */
.L_x_130:
        /* <DEDUP_REMOVED lines=12> */
.L_x_133:
[----:B------:R-:W-:Y:S05]  /*5600*/  BSYNC B1 ;  /* 0x0000000000017941 */ /* 0x000fea0003800000 */
.L_x_132:
[----:B-----5:R-:W-:Y:S01]  /*5610*/  IMAD.U32 R4, R114, 0x10000, RZ ;  /* 0x0001000072047824 */ /* 0x020fe200078e00ff */
[----:B------:R-:W-:Y:S01]  /*5620*/  ISETP.GT.AND P5, PT, R3, 0x88, P5 ;  /* 0x000000880300780c */ /* 0x000fe20002fa4270 */
        /* <DEDUP_REMOVED lines=8> */
[----:B------:R-:W-:Y:S05]  /*56b0*/  @!P5 BRA `(.L_x_135) ;  /* 0x000000000004d947 */ /* 0x000fea0003800000 */
[----:B------:R0:W5:Y:S02]  /*56c0*/  LDG.E.LTC128B.U16 R114, desc[UR36][R12.64+0x52] ;  /* 0x000052240c727981 */ /* 0x000164000c1e1520 */
.L_x_135:
[----:B------:R-:W-:Y:S05]  /*56d0*/  BSYNC B1 ;  /* 0x0000000000017941 */ /* 0x000fea0003800000 */
.L_x_134:
[----:B0----5:R-:W-:Y:S01]  /*56e0*/  IMAD.U32 R4, R114, 0x10000, RZ ;  /* 0x0001000072047824 */ /* 0x021fe200078e00ff */
        /* <DEDUP_REMOVED lines=11> */
.L_x_137:
[----:B------:R-:W-:Y:S05]  /*57a0*/  BSYNC B1 ;  /* 0x0000000000017941 */ /* 0x000fea0003800000 */
.L_x_136:
[----:B0----5:R-:W-:Y:S01]  /*57b0*/  IMAD.U32 R4, R114, 0x10000, RZ ;  /* 0x0001000072047824 */ /* 0x021fe200078e00ff */
        /* <DEDUP_REMOVED lines=11> */
.L_x_139:
[----:B------:R-:W-:Y:S05]  /*5870*/  BSYNC B1 ;  /* 0x0000000000017941 */ /* 0x000fea0003800000 */
.L_x_138:
        /* <DEDUP_REMOVED lines=12> */
.L_x_141:
[----:B------:R-:W-:Y:S05]  /*5940*/  BSYNC B1 ;  /* 0x0000000000017941 */ /* 0x000fea0003800000 */
.L_x_140:
        /* <DEDUP_REMOVED lines=12> */
.L_x_143:
[----:B------:R-:W-:Y:S05]  /*5a10*/  BSYNC B1 ;  /* 0x0000000000017941 */ /* 0x000fea0003800000 */
.L_x_142:
        /* <DEDUP_REMOVED lines=12> */
.L_x_145:
[----:B------:R-:W-:Y:S05]  /*5ae0*/  BSYNC B1 ;  /* 0x0000000000017941 */ /* 0x000fea0003800000 */
.L_x_144:
        /* <DEDUP_REMOVED lines=12> */
.L_x_147:
[----:B------:R-:W-:Y:S05]  /*5bb0*/  BSYNC B1 ;  /* 0x0000000000017941 */ /* 0x000fea0003800000 */
.L_x_146:
        /* <DEDUP_REMOVED lines=9> */
.L_x_149:
[----:B------:R-:W-:Y:S05]  /*5c50*/  BSYNC B1 ;  /* 0x0000000000017941 */ /* 0x000fea0003800000 */
.L_x_148:
        /* <DEDUP_REMOVED lines=12> */
.L_x_151:
[----:B------:R-:W-:Y:S05]  /*5d20*/  BSYNC B1 ;  /* 0x0000000000017941 */ /* 0x000fea0003800000 */
.L_x_150:
[----:B------:R-:W-:Y:S05]  /*5d30*/  @!P0 BRA `(.L_x_152) ;  /* 0x0000001400848947 */ /* 0x000fea0003800000 */
[----:B-----5:R-:W-:-:S04]  /*5d40*/  IMAD.U32 R114, R114, 0x10000, RZ ;  /* 0x0001000072727824 */ /* 0x020fc800078e00ff */
[----:B------:R-:W-:-:S04]  /*5d50*/  FMUL R114, R114, R89 ;  /* 0x0000005972727220 */ /* 0x000fc80000400000 */
[----:B------:R-:W-:-:S05]  /*5d60*/  FFMA R114, R55, R88, R114 ;  /* 0x0000005837727223 */ /* 0x000fca0000000072 */
[----:B------:R-:W-:-:S05]  /*5d70*/  F2FP.BF16.F32.PACK_AB R114, RZ, R114 ;  /* 0x00000072ff72723e */ /* 0x000fca00000010ff */
[----:B------:R0:W-:Y:S01]  /*5d80*/  STG.E.U16 desc[UR36][R10.64+0x72], R114 ;  /* 0x000072720a007986 */ /* 0x0001e2000c101524 */
[----:B------:R-:W-:Y:S05]  /*5d90*/  BRA `(.L_x_152) ;  /* 0x00000014006c7947 */ /* 0x000fea0003800000 */
.L_x_29:
[----:B------:R-:W-:Y:S01]  /*5da0*/  ULDC.64 UR4, c[0x0][0x5c0] ;  /* 0x0001700000047ab9 */ /* 0x000fe20000000a00 */
[-C--:B------:R-:W-:Y:S01]  /*5db0*/  FMUL R56, R56, R88.reuse ;  /* 0x0000005838387220 */ /* 0x080fe20000400000 */
[----:B------:R-:W-:Y:S01]  /*5dc0*/  LEA R10, P1, R112, UR4, 0x1 ;  /* 0x00000004700a7c11 */ /* 0x000fe2000f8208ff */
[----:B------:R-:W-:Y:S01]  /*5dd0*/  IMAD.SHL.U32 R7, R94, 0x2, RZ ;  /* 0x000000025e077824 */ /* 0x000fe200078e00ff */
[----:B------:R-:W-:Y:S01]  /*5de0*/  ISETP.GT.AND P3, PT, R4, 0x1, PT ;  /* 0x000000010400780c */ /* 0x000fe20003f64270 */
[----:B------:R-:W-:Y:S01]  /*5df0*/  FMUL R57, R57, R88 ;  /* 0x0000005839397220 */ /* 0x000fe20000400000 */
[----:B------:R-:W-:Y:S01]  /*5e00*/  F2FP.BF16.F32.PACK_AB R56, RZ, R56 ;  /* 0x00000038ff38723e */ /* 0x000fe200000010ff */
[-C--:B------:R-:W-:Y:S01]  /*5e10*/  FMUL R58, R58, R88.reuse ;  /* 0x000000583a3a7220 */ /* 0x080fe20000400000 */
[----:B------:R-:W-:Y:S01]  /*5e20*/  LEA.HI.X R11, R112, UR5, R105, 0x1, P1 ;  /* 0x00000005700b7c11 */ /* 0x000fe200088f0c69 */
[-C--:B------:R-:W-:Y:S01]  /*5e30*/  FMUL R59, R59, R88.reuse ;  /* 0x000000583b3b7220 */ /* 0x080fe20000400000 */
[----:B------:R-:W-:Y:S01]  /*5e40*/  ISETP.GT.AND P1, PT, R3, RZ, P3 ;  /* 0x000000ff0300720c */ /* 0x000fe20001f24270 */
[----:B------:R-:W-:Y:S01]  /*5e50*/  IMAD.SHL.U32 R19, R95, 0x2, RZ ;  /* 0x000000025f137824 */ /* 0x000fe200078e00ff */
[----:B------:R-:W-:Y:S01]  /*5e60*/  ISETP.GT.AND P2, PT, R3, 0x8, P6 ;  /* 0x000000080300780c */ /* 0x000fe20003744270 */
[----:B------:R-:W-:Y:S01]  /*5e70*/  @P0 STG.E.U16 desc[UR36][R10.64], R56 ;  /* 0x000000380a000986 */ /* 0x000fe2000c101524 */
[----:B------:R-:W-:Y:S01]  /*5e80*/  SHF.L.U64.HI R5, R94, 0x1, R93 ;  /* 0x000000015e057819 */ /* 0x000fe2000001025d */
[----:B------:R-:W-:Y:S01]  /*5e90*/  FMUL R60, R60, R88 ;  /* 0x000000583c3c7220 */ /* 0x000fe20000400000 */
[----:B------:R-:W-:Y:S01]  /*5ea0*/  IADD3 R8, P0, R7, R10, RZ ;  /* 0x0000000a07087210 */ /* 0x000fe20007f1e0ff */
[-C--:B------:R-:W-:Y:S01]  /*5eb0*/  FMUL R61, R61, R88.reuse ;  /* 0x000000583d3d7220 */ /* 0x080fe20000400000 */
[----:B------:R-:W-:Y:S01]  /*5ec0*/  F2FP.BF16.F32.PACK_AB R57, RZ, R57 ;  /* 0x00000039ff39723e */ /* 0x000fe200000010ff */
[----:B------:R-:W-:Y:S01]  /*5ed0*/  FMUL R63, R63, R88 ;  /* 0x000000583f3f7220 */ /* 0x000fe20000400000 */
[----:B------:R-:W-:Y:S01]  /*5ee0*/  F2FP.BF16.F32.PACK_AB R58, RZ, R58 ;  /* 0x0000003aff3a723e */ /* 0x000fe200000010ff */
[----:B------:R-:W-:Y:S01]  /*5ef0*/  IMAD.X R9, R5, 0x1, R11, P0 ;  /* 0x0000000105097824 */ /* 0x000fe200000e060b */
[----:B------:R-:W-:Y:S01]  /*5f00*/  ISETP.GT.AND P0, PT, R3, 0x8, P3 ;  /* 0x000000080300780c */ /* 0x000fe20001f04270 */
[----:B------:R-:W-:Y:S01]  /*5f10*/  @P1 STG.E.U16 desc[UR36][R10.64+0x2], R57 ;  /* 0x000002390a001986 */ /* 0x000fe2000c101524 */
[----:B------:R-:W-:Y:S01]  /*5f20*/  F2FP.BF16.F32.PACK_AB R59, RZ, R59 ;  /* 0x0000003bff3b723e */ /* 0x000fe200000010ff */
[----:B------:R-:W-:Y:S01]  /*5f30*/  FMUL R62, R62, R88 ;  /* 0x000000583e3e7220 */ /* 0x000fe20000400000 */
[----:B------:R-:W-:Y:S01]  /*5f40*/  SHF.L.U64.HI R13, R95, 0x1, R92 ;  /* 0x000000015f0d7819 */ /* 0x000fe2000001025c */
[----:B------:R-:W-:Y:S01]  /*5f50*/  @P2 STG.E.U16 desc[UR36][R8.64], R58 ;  /* 0x0000003a08002986 */ /* 0x000fe2000c101524 */
[----:B------:R-:W-:Y:S01]  /*5f60*/  IADD3 R6, P1, P2, R19, R10, R7 ;  /* 0x0000000a13067210 */ /* 0x000fe20007a3e007 */
[-C--:B------:R-:W-:Y:S01]  /*5f70*/  FMUL R64, R64, R88.reuse ;  /* 0x0000005840407220 */ /* 0x080fe20000400000 */
[C---:B------:R-:W-:Y:S01]  /*5f80*/  ISETP.GT.AND P4, PT, R4.reuse, 0x8, PT ;  /* 0x000000080400780c */ /* 0x040fe20003f84270 */
[-C--:B------:R-:W-:Y:S01]  /*5f90*/  FMUL R65, R65, R88.reuse ;  /* 0x0000005841417220 */ /* 0x080fe20000400000 */
[----:B------:R-:W-:Y:S01]  /*5fa0*/  ISETP.GT.AND P3, PT, R4, 0x9, PT ;  /* 0x000000090400780c */ /* 0x000fe20003f64270 */
[-C--:B------:R-:W-:Y:S01]  /*5fb0*/  FMUL R66, R66, R88.reuse ;  /* 0x0000005842427220 */ /* 0x080fe20000400000 */
[----:B------:R-:W-:Y:S01]  /*5fc0*/  IADD3.X R7, R13, R11, R5, P1, P2 ;  /* 0x0000000b0d077210 */ /* 0x000fe20000fe4405 */
[----:B------:R-:W-:Y:S01]  /*5fd0*/  @P0 STG.E.U16 desc[UR36][R8.64+0x2], R59 ;  /* 0x0000023b08000986 */ /* 0x000fe2000c101524 */
[----:B------:R-:W-:Y:S01]  /*5fe0*/  ISETP.GT.AND P1, PT, R3, RZ, P4 ;  /* 0x000000ff0300720c */ /* 0x000fe20002724270 */
[-C--:B------:R-:W-:Y:S01]  /*5ff0*/  FMUL R67, R67, R88.reuse ;  /* 0x0000005843437220 */ /* 0x080fe20000400000 */
[----:B------:R-:W-:Y:S01]  /*6000*/  ISETP.GT.AND P0, PT, R3, RZ, P3 ;  /* 0x000000ff0300720c */ /* 0x000fe20001f04270 */
[----:B------:R-:W-:Y:S01]  /*6010*/  FMUL R68, R68, R88 ;  /* 0x0000005844447220 */ /* 0x000fe20000400000 */
[----:B------:R-:W-:Y:S01]  /*6020*/  F2FP.BF16.F32.PACK_AB R60, RZ, R60 ;  /* 0x0000003cff3c723e */ /* 0x000fe200000010ff */
[-C--:B------:R-:W-:Y:S01]  /*6030*/  FMUL R69, R69, R88.reuse ;  /* 0x0000005845457220 */ /* 0x080fe20000400000 */
[----:B------:R-:W-:Y:S01]  /*6040*/  F2FP.BF16.F32.PACK_AB R61, RZ, R61 ;  /* 0x0000003dff3d723e */ /* 0x000fe200000010ff */
[-C--:B------:R-:W-:Y:S01]  /*6050*/  FMUL R70, R70, R88.reuse ;  /* 0x0000005846467220 */ /* 0x080fe20000400000 */
[----:B------:R-:W-:Y:S01]  /*6060*/  F2FP.BF16.F32.PACK_AB R63, RZ, R63 ;  /* 0x0000003fff3f723e */ /* 0x000fe200000010ff */
[----:B------:R-:W-:Y:S01]  /*6070*/  FMUL R71, R71, R88 ;  /* 0x0000005847477220 */ /* 0x000fe20000400000 */
[----:B------:R-:W-:Y:S01]  /*6080*/  F2FP.BF16.F32.PACK_AB R62, RZ, R62 ;  /* 0x0000003eff3e723e */ /* 0x000fe200000010ff */
[----:B------:R-:W-:Y:S01]  /*6090*/  FMUL R72, R72, R88 ;  /* 0x0000005848487220 */ /* 0x000fe20000400000 */
[----:B------:R-:W-:Y:S01]  /*60a0*/  F2FP.BF16.F32.PACK_AB R64, RZ, R64 ;  /* 0x00000040ff40723e */ /* 0x000fe200000010ff */
[----:B------:R-:W-:Y:S01]  /*60b0*/  @P1 STG.E.U16 desc[UR36][R10.64+0x10], R60 ;  /* 0x0000103c0a001986 */ /* 0x000fe2000c101524 */
[----:B------:R-:W-:Y:S01]  /*60c0*/  ISETP.GT.AND P1, PT, R3, 0x8, P4 ;  /* 0x000000080300780c */ /* 0x000fe20002724270 */
[-C--:B------:R-:W-:Y:S01]  /*60d0*/  FMUL R73, R73, R88.reuse ;  /* 0x0000005849497220 */ /* 0x080fe20000400000 */
[----:B------:R-:W-:Y:S01]  /*60e0*/  ISETP.GT.AND P2, PT, R4, 0x11, PT ;  /* 0x000000110400780c */ /* 0x000fe20003f44270 */
[----:B------:R-:W-:Y:S01]  /*60f0*/  @P0 STG.E.U16 desc[UR36][R10.64+0x12], R61 ;  /* 0x0000123d0a000986 */ /* 0x000fe2000c101524 */
[----:B------:R-:W-:Y:S01]  /*6100*/  ISETP.GT.AND P0, PT, R3, 0x8, P3 ;  /* 0x000000080300780c */ /* 0x000fe20001f04270 */
[-C--:B------:R-:W-:Y:S01]  /*6110*/  FMUL R74, R74, R88.reuse ;  /* 0x000000584a4a7220 */ /* 0x080fe20000400000 */
[----:B------:R-:W-:Y:S01]  /*6120*/  ISETP.GT.AND P3, PT, R4, 0x10, PT ;  /* 0x000000100400780c */ /* 0x000fe20003f64270 */
[-C--:B------:R-:W-:Y:S01]  /*6130*/  FMUL R75, R75, R88.reuse ;  /* 0x000000584b4b7220 */ /* 0x080fe20000400000 */
[----:B------:R-:W-:Y:S01]  /*6140*/  F2FP.BF16.F32.PACK_AB R65, RZ, R65 ;  /* 0x00000041ff41723e */ /* 0x000fe200000010ff */
[----:B------:R-:W-:Y:S01]  /*6150*/  FMUL R76, R76, R88 ;  /* 0x000000584c4c7220 */ /* 0x000fe20000400000 */
[----:B------:R-:W-:Y:S01]  /*6160*/  F2FP.BF16.F32.PACK_AB R66, RZ, R66 ;  /* 0x00000042ff42723e */ /* 0x000fe200000010ff */
[----:B------:R-:W-:Y:S01]  /*6170*/  FMUL R77, R77, R88 ;  /* 0x000000584d4d7220 */ /* 0x000fe20000400000 */
[----:B------:R-:W-:Y:S01]  /*6180*/  F2FP.BF16.F32.PACK_AB R67, RZ, R67 ;  /* 0x00000043ff43723e */ /* 0x000fe200000010ff */
[----:B------:R-:W-:Y:S01]  /*6190*/  @P1 STG.E.U16 desc[UR36][R8.64+0x10], R62 ;  /* 0x0000103e08001986 */ /* 0x000fe2000c101524 */
[----:B------:R-:W-:Y:S01]  /*61a0*/  F2FP.BF16.F32.PACK_AB R68, RZ, R68 ;  /* 0x00000044ff44723e */ /* 0x000fe200000010ff */
[-C--:B------:R-:W-:Y:S01]  /*61b0*/  FMUL R78, R78, R88.reuse ;  /* 0x000000584e4e7220 */ /* 0x080fe20000400000 */
[----:B------:R-:W-:Y:S01]  /*61c0*/  ISETP.GT.AND P1, PT, R4, 0x19, PT ;  /* 0x000000190400780c */ /* 0x000fe20003f24270 */
[----:B------:R-:W-:Y:S01]  /*61d0*/  @P0 STG.E.U16 desc[UR36][R8.64+0x12], R63 ;  /* 0x0000123f08000986 */ /* 0x000fe2000c101524 */
[----:B------:R-:W-:Y:S01]  /*61e0*/  ISETP.GT.AND P0, PT, R3, RZ, P3 ;  /* 0x000000ff0300720c */ /* 0x000fe20001f04270 */
[-C--:B------:R-:W-:Y:S01]  /*61f0*/  FMUL R79, R79, R88.reuse ;  /* 0x000000584f4f7220 */ /* 0x080fe20000400000 */
[----:B------:R-:W-:Y:S01]  /*6200*/  F2FP.BF16.F32.PACK_AB R69, RZ, R69 ;  /* 0x00000045ff45723e */ /* 0x000fe200000010ff */
[----:B------:R-:W-:Y:S01]  /*6210*/  FMUL R80, R80, R88 ;  /* 0x0000005850507220 */ /* 0x000fe20000400000 */
[----:B------:R-:W-:Y:S01]  /*6220*/  F2FP.BF16.F32.PACK_AB R70, RZ, R70 ;  /* 0x00000046ff46723e */ /* 0x000fe200000010ff */
        /* <DEDUP_REMOVED lines=8> */
[----:B------:R-:W-:Y:S01]  /*62b0*/  @P0 STG.E.U16 desc[UR36][R10.64+0x20], R64 ;  /* 0x000020400a000986 */ /* 0x000fe2000c101524 */
[----:B------:R-:W-:Y:S01]  /*62c0*/  ISETP.GT.AND P0, PT, R3, RZ, P2 ;  /* 0x000000ff0300720c */ /* 0x000fe20001704270 */
[-C--:B------:R-:W-:Y:S01]  /*62d0*/  FMUL R85, R85, R88.reuse ;  /* 0x0000005855557220 */ /* 0x080fe20000400000 */
[----:B------:R-:W-:Y:S01]  /*62e0*/  F2FP.BF16.F32.PACK_AB R75, RZ, R75 ;  /* 0x0000004bff4b723e */ /* 0x000fe200000010ff */
[-C--:B------:R-:W-:Y:S01]  /*62f0*/  FMUL R86, R86, R88.reuse ;  /* 0x0000005856567220 */ /* 0x080fe20000400000 */
[----:B------:R-:W-:Y:S01]  /*6300*/  ISETP.GT.AND P5, PT, R4, 0x28, PT ;  /* 0x000000280400780c */ /* 0x000fe20003fa4270 */
[----:B------:R-:W-:Y:S01]  /*6310*/  FMUL R87, R87, R88 ;  /* 0x0000005857577220 */ /* 0x000fe20000400000 */
[----:B------:R-:W-:Y:S01]  /*6320*/  F2FP.BF16.F32.PACK_AB R76, RZ, R76 ;  /* 0x0000004cff4c723e */ /* 0x000fe200000010ff */
[-C--:B------:R-:W-:Y:S01]  /*6330*/  FMUL R24, R24, R88.reuse ;  /* 0x0000005818187220 */ /* 0x080fe20000400000 */
[----:B------:R-:W-:Y:S01]  /*6340*/  ISETP.GT.AND P4, PT, R4, 0x29, PT ;  /* 0x000000290400780c */ /* 0x000fe20003f84270 */
[-C--:B------:R-:W-:Y:S01]  /*6350*/  FMUL R25, R25, R88.reuse ;  /* 0x0000005819197220 */ /* 0x080fe20000400000 */
[----:B------:R-:W-:Y:S01]  /*6360*/  F2FP.BF16.F32.PACK_AB R77, RZ, R77 ;  /* 0x0000004dff4d723e */ /* 0x000fe200000010ff */
[----:B------:R-:W-:Y:S01]  /*6370*/  FMUL R26, R26, R88 ;  /* 0x000000581a1a7220 */ /* 0x000fe20000400000 */
[----:B------:R-:W-:Y:S01]  /*6380*/  F2FP.BF16.F32.PACK_AB R78, RZ, R78 ;  /* 0x0000004eff4e723e */ /* 0x000fe200000010ff */
[----:B------:R-:W-:Y:S01]  /*6390*/  @P0 STG.E.U16 desc[UR36][R10.64+0x22], R65 ;  /* 0x000022410a000986 */ /* 0x000fe2000c101524 */
[----:B------:R-:W-:Y:S01]  /*63a0*/  ISETP.GT.AND P0, PT, R3, 0x8, P3 ;  /* 0x000000080300780c */ /* 0x000fe20001f04270 */
[-C--:B------:R-:W-:Y:S01]  /*63b0*/  FMUL R27, R27, R88.reuse ;  /* 0x000000581b1b7220 */ /* 0x080fe20000400000 */
[----:B------:R-:W-:Y:S01]  /*63c0*/  F2FP.BF16.F32.PACK_AB R79, RZ, R79 ;  /* 0x0000004fff4f723e */ /* 0x000fe200000010ff */
[-C--:B------:R-:W-:Y:S01]  /*63d0*/  FMUL R28, R28, R88.reuse ;  /* 0x000000581c1c7220 */ /* 0x080fe20000400000 */
[----:B------:R-:W-:Y:S01]  /*63e0*/  ISETP.GT.AND P3, PT, R4, 0x30, PT ;  /* 0x000000300400780c */ /* 0x000fe20003f64270 */
        /* <DEDUP_REMOVED lines=8> */
[----:B------:R-:W-:Y:S01]  /*6470*/  @P0 STG.E.U16 desc[UR36][R8.64+0x20], R66 ;  /* 0x0000204208000986 */ /* 0x000fe2000c101524 */
[----:B------:R-:W-:Y:S01]  /*6480*/  ISETP.GT.AND P0, PT, R3, 0x8, P2 ;  /* 0x000000080300780c */ /* 0x000fe20001704270 */
[-C--:B------:R-:W-:Y:S01]  /*6490*/  FMUL R33, R33, R88.reuse ;  /* 0x0000005821217220 */ /* 0x080fe20000400000 */
[----:B------:R-:W-:Y:S01]  /*64a0*/  ISETP.GT.AND P2, PT, R4, 0x18, PT ;  /* 0x000000180400780c */ /* 0x000fe20003f44270 */
[----:B------:R-:W-:Y:S01]  /*64b0*/  FMUL R34, R34, R88 ;  /* 0x0000005822227220 */ /* 0x000fe20000400000 */
[----:B------:R-:W-:Y:S01]  /*64c0*/  F2FP.BF16.F32.PACK_AB R84, RZ, R84 ;  /* 0x00000054ff54723e */ /* 0x000fe200000010ff */
[-C--:B------:R-:W-:Y:S01]  /*64d0*/  FMUL R35, R35, R88.reuse ;  /* 0x0000005823237220 */ /* 0x080fe20000400000 */
[----:B------:R-:W-:Y:S01]  /*64e0*/  P2R R5, PR, RZ, 0x20 ;  /* 0x00000020ff057803 */ /* 0x000fe20000000000 */
[-C--:B------:R-:W-:Y:S01]  /*64f0*/  FMUL R36, R36, R88.reuse ;  /* 0x0000005824247220 */ /* 0x080fe20000400000 */
[----:B------:R-:W-:Y:S01]  /*6500*/  F2FP.BF16.F32.PACK_AB R85, RZ, R85 ;  /* 0x00000055ff55723e */ /* 0x000fe200000010ff */
[----:B------:R-:W-:Y:S01]  /*6510*/  FMUL R37, R37, R88 ;  /* 0x0000005825257220 */ /* 0x000fe20000400000 */
[----:B------:R-:W-:Y:S01]  /*6520*/  F2FP.BF16.F32.PACK_AB R86, RZ, R86 ;  /* 0x00000056ff56723e */ /* 0x000fe200000010ff */
[-C--:B------:R-:W-:Y:S01]  /*6530*/  FMUL R38, R38, R88.reuse ;  /* 0x0000005826267220 */ /* 0x080fe20000400000 */
[----:B------:R-:W-:Y:S01]  /*6540*/  F2FP.BF16.F32.PACK_AB R87, RZ, R87 ;  /* 0x00000057ff57723e */ /* 0x000fe200000010ff */
[----:B------:R-:W-:Y:S01]  /*6550*/  @P0 STG.E.U16 desc[UR36][R8.64+0x22], R67 ;  /* 0x0000224308000986 */ /* 0x000fe2000c101524 */
[----:B------:R-:W-:Y:S01]  /*6560*/  ISETP.GT.AND P0, PT, R3, RZ, P2 ;  /* 0x000000ff0300720c */ /* 0x000fe20001704270 */
        /* <DEDUP_REMOVED lines=36> */
[----:B------:R-:W-:Y:S01]  /*67b0*/  FMUL R55, R55, R88 ;  /* 0x0000005837377220 */ /* 0x000fe20000400000 */
[----:B------:R-:W-:-:S02]  /*67c0*/  F2FP.BF16.F32.PACK_AB R39, RZ, R39 ;  /* 0x00000027ff27723e */ /* 0x000fc400000010ff */
[----:B------:R-:W-:Y:S01]  /*67d0*/  F2FP.BF16.F32.PACK_AB R40, RZ, R40 ;  /* 0x00000028ff28723e */ /* 0x000fe200000010ff */
[----:B------:R-:W-:Y:S01]  /*67e0*/  @P0 STG.E.U16 desc[UR36][R8.64+0x30], R70 ;  /* 0x0000304608000986 */ /* 0x000fe2000c101524 */
[----:B------:R-:W-:Y:S02]  /*67f0*/  ISETP.GT.AND P0, PT, R3, 0x8, P1 ;  /* 0x000000080300780c */ /* 0x000fe40000f04270 */
[----:B------:R-:W-:Y:S02]  /*6800*/  ISETP.GT.AND P1, PT, R4, 0x21, PT ;  /* 0x000000210400780c */ /* 0x000fe40003f24270 */
[----:B------:R-:W-:Y:S02]  /*6810*/  F2FP.BF16.F32.PACK_AB R41, RZ, R41 ;  /* 0x00000029ff29723e */ /* 0x000fe400000010ff */
[----:B------:R-:W-:Y:S02]  /*6820*/  F2FP.BF16.F32.PACK_AB R42, RZ, R42 ;  /* 0x0000002aff2a723e */ /* 0x000fe400000010ff */
[----:B------:R-:W-:-:S02]  /*6830*/  F2FP.BF16.F32.PACK_AB R43, RZ, R43 ;  /* 0x0000002bff2b723e */ /* 0x000fc400000010ff */
[----:B------:R-:W-:Y:S02]  /*6840*/  F2FP.BF16.F32.PACK_AB R44, RZ, R44 ;  /* 0x0000002cff2c723e */ /* 0x000fe400000010ff */
[----:B------:R-:W-:Y:S01]  /*6850*/  F2FP.BF16.F32.PACK_AB R45, RZ, R45 ;  /* 0x0000002dff2d723e */ /* 0x000fe200000010ff */
[----:B------:R-:W-:Y:S01]  /*6860*/  @P0 STG.E.U16 desc[UR36][R8.64+0x32], R71 ;  /* 0x0000324708000986 */ /* 0x000fe2000c101524 */
[----:B------:R-:W-:Y:S02]  /*6870*/  ISETP.GT.AND P0, PT, R3, RZ, P2 ;  /* 0x000000ff0300720c */ /* 0x000fe40001704270 */
[----:B------:R-:W-:Y:S02]  /*6880*/  F2FP.BF16.F32.PACK_AB R46, RZ, R46 ;  /* 0x0000002eff2e723e */ /* 0x000fe400000010ff */
[----:B------:R-:W-:Y:S02]  /*6890*/  F2FP.BF16.F32.PACK_AB R47, RZ, R47 ;  /* 0x0000002fff2f723e */ /* 0x000fe400000010ff */
[----:B------:R-:W-:-:S02]  /*68a0*/  F2FP.BF16.F32.PACK_AB R48, RZ, R48 ;  /* 0x00000030ff30723e */ /* 0x000fc400000010ff */
[----:B------:R-:W-:Y:S02]  /*68b0*/  F2FP.BF16.F32.PACK_AB R49, RZ, R49 ;  /* 0x00000031ff31723e */ /* 0x000fe400000010ff */
[----:B------:R-:W-:Y:S02]  /*68c0*/  F2FP.BF16.F32.PACK_AB R50, RZ, R50 ;  /* 0x00000032ff32723e */ /* 0x000fe400000010ff */
[----:B------:R-:W-:Y:S01]  /*68d0*/  F2FP.BF16.F32.PACK_AB R51, RZ, R51 ;  /* 0x00000033ff33723e */ /* 0x000fe200000010ff */
[----:B------:R-:W-:Y:S01]  /*68e0*/  @P0 STG.E.U16 desc[UR36][R10.64+0x40], R72 ;  /* 0x000040480a000986 */ /* 0x000fe2000c101524 */
[----:B------:R-:W-:Y:S02]  /*68f0*/  ISETP.GT.AND P0, PT, R3, RZ, P1 ;  /* 0x000000ff0300720c */ /* 0x000fe40000f04270 */
[----:B------:R-:W-:Y:S02]  /*6900*/  F2FP.BF16.F32.PACK_AB R52, RZ, R52 ;  /* 0x00000034ff34723e */ /* 0x000fe400000010ff */
[----:B------:R-:W-:-:S02]  /*6910*/  F2FP.BF16.F32.PACK_AB R53, RZ, R53 ;  /* 0x00000035ff35723e */ /* 0x000fc400000010ff */
[----:B------:R-:W-:Y:S02]  /*6920*/  F2FP.BF16.F32.PACK_AB R54, RZ, R54 ;  /* 0x00000036ff36723e */ /* 0x000fe400000010ff */
[----:B------:R-:W-:-:S05]  /*6930*/  F2FP.BF16.F32.PACK_AB R55, RZ, R55 ;  /* 0x00000037ff37723e */ /* 0x000fca00000010ff */
[----:B------:R-:W-:Y:S01]  /*6940*/  @P0 STG.E.U16 desc[UR36][R10.64+0x42], R73 ;  /* 0x000042490a000986 */ /* 0x000fe2000c101524 */
[----:B------:R-:W-:Y:S02]  /*6950*/  ISETP.GT.AND P0, PT, R3, 0x8, P2 ;  /* 0x000000080300780c */ /* 0x000fe40001704270 */
[----:B------:R-:W-:-:S11]  /*6960*/  ISETP.GT.AND P2, PT, R4, 0x38, PT ;  /* 0x000000380400780c */ /* 0x000fd60003f44270 */
[----:B------:R-:W-:Y:S01]  /*6970*/  @P0 STG.E.U16 desc[UR36][R8.64+0x40], R74 ;  /* 0x0000404a08000986 */ /* 0x000fe2000c101524 */
[----:B------:R-:W-:-:S13]  /*6980*/  ISETP.GT.AND P0, PT, R3, 0x8, P1 ;  /* 0x000000080300780c */ /* 0x000fda0000f04270 */
[----:B------:R-:W-:Y:S01]  /*6990*/  @P0 STG.E.U16 desc[UR36][R8.64+0x42], R75 ;  /* 0x0000424b08000986 */ /* 0x000fe2000c101524 */
[----:B------:R-:W-:-:S13]  /*69a0*/  ISETP.GT.AND P0, PT, R3, RZ, P5 ;  /* 0x000000ff0300720c */ /* 0x000fda0002f04270 */
[----:B------:R-:W-:Y:S01]  /*69b0*/  @P0 STG.E.U16 desc[UR36][R10.64+0x50], R76 ;  /* 0x0000504c0a000986 */ /* 0x000fe2000c101524 */
[----:B------:R-:W-:-:S13]  /*69c0*/  ISETP.GT.AND P0, PT, R3, RZ, P4 ;  /* 0x000000ff0300720c */ /* 0x000fda0002704270 */
[----:B------:R-:W-:Y:S01]  /*69d0*/  @P0 STG.E.U16 desc[UR36][R10.64+0x52], R77 ;  /* 0x0000524d0a000986 */ /* 0x000fe2000c101524 */
[----:B------:R-:W-:-:S13]  /*69e0*/  ISETP.GT.AND P0, PT, R3, 0x8, P5 ;  /* 0x000000080300780c */ /* 0x000fda0002f04270 */
[----:B------:R-:W-:Y:S01]  /*69f0*/  @P0 STG.E.U16 desc[UR36][R8.64+0x50], R78 ;  /* 0x0000504e08000986 */ /* 0x000fe2000c101524 */
[----:B------:R-:W-:-:S13]  /*6a00*/  ISETP.GT.AND P0, PT, R3, 0x8, P4 ;  /* 0x000000080300780c */ /* 0x000fda0002704270 */
[----:B------:R-:W-:Y:S01]  /*6a10*/  @P0 STG.E.U16 desc[UR36][R8.64+0x52], R79 ;  /* 0x0000524f08000986 */ /* 0x000fe2000c101524 */
[----:B------:R-:W-:-:S13]  /*6a20*/  ISETP.GT.AND P0, PT, R3, RZ, P3 ;  /* 0x000000ff0300720c */ /* 0x000fda0001f04270 */
[----:B------:R-:W-:Y:S01]  /*6a30*/  @P0 STG.E.U16 desc[UR36][R10.64+0x60], R80 ;  /* 0x000060500a000986 */ /* 0x000fe2000c101524 */
[----:B------:R-:W-:-:S04]  /*6a40*/  ISETP.GT.AND P0, PT, R4, 0x31, PT ;  /* 0x000000310400780c */ /* 0x000fc80003f04270 */
[----:B------:R-:W-:-:S13]  /*6a50*/  ISETP.GT.AND P1, PT, R3, RZ, P0 ;  /* 0x000000ff0300720c */ /* 0x000fda0000724270 */
[----:B------:R-:W-:Y:S01]  /*6a60*/  @P1 STG.E.U16 desc[UR36][R10.64+0x62], R81 ;  /* 0x000062510a001986 */ /* 0x000fe2000c101524 */
[----:B------:R-:W-:-:S13]  /*6a70*/  ISETP.GT.AND P1, PT, R3, 0x8, P3 ;  /* 0x000000080300780c */ /* 0x000fda0001f24270 */
[----:B------:R-:W-:Y:S01]  /*6a80*/  @P1 STG.E.U16 desc[UR36][R8.64+0x60], R82 ;  /* 0x0000605208001986 */ /* 0x000fe2000c101524 */
[----:B------:R-:W-:-:S13]  /*6a90*/  ISETP.GT.AND P1, PT, R3, 0x8, P0 ;  /* 0x000000080300780c */ /* 0x000fda0000724270 */
[----:B------:R-:W-:Y:S01]  /*6aa0*/  @P1 STG.E.U16 desc[UR36][R8.64+0x62], R83 ;  /* 0x0000625308001986 */ /* 0x000fe2000c101524 */
[----:B------:R-:W-:-:S05]  /*6ab0*/  IADD3 R14, P1, R19, R8, RZ ;  /* 0x00000008130e7210 */ /* 0x000fca0007f3e0ff */
[----:B------:R-:W-:Y:S01]  /*6ac0*/  IMAD.X R15, R13, 0x1, R9, P1 ;  /* 0x000000010d0f7824 */ /* 0x000fe200008e0609 */
[----:B------:R-:W-:-:S13]  /*6ad0*/  ISETP.GT.AND P1, PT, R3, RZ, P2 ;  /* 0x000000ff0300720c */ /* 0x000fda0001724270 */
[----:B------:R-:W-:Y:S01]  /*6ae0*/  @P1 STG.E.U16 desc[UR36][R10.64+0x70], R84 ;  /* 0x000070540a001986 */ /* 0x000fe2000c101524 */
[----:B------:R-:W-:-:S05]  /*6af0*/  IADD3 R20, P1, R19, R8, RZ ;  /* 0x0000000813147210 */ /* 0x000fca0007f3e0ff */
[----:B------:R-:W-:Y:S01]  /*6b00*/  IMAD.X R21, R13, 0x1, R9, P1 ;  /* 0x000000010d157824 */ /* 0x000fe200008e0609 */
[----:B------:R-:W-:-:S05]  /*6b10*/  IADD3 R12, P1, R19, R10, RZ ;  /* 0x0000000a130c7210 */ /* 0x000fca0007f3e0ff */
[----:B------:R-:W-:Y:S01]  /*6b20*/  IMAD.X R13, R13, 0x1, R11, P1 ;  /* 0x000000010d0d7824 */ /* 0x000fe200008e060b */
[----:B------:R-:W-:-:S04]  /*6b30*/  ISETP.GT.AND P1, PT, R4, 0x39, PT ;  /* 0x000000390400780c */ /* 0x000fc80003f24270 */
[----:B------:R-:W-:-:S13]  /*6b40*/  ISETP.GT.AND P5, PT, R3, RZ, P1 ;  /* 0x000000ff0300720c */ /* 0x000fda0000fa4270 */
[----:B------:R-:W-:Y:S01]  /*6b50*/  @P5 STG.E.U16 desc[UR36][R10.64+0x72], R85 ;  /* 0x000072550a005986 */ /* 0x000fe2000c101524 */
[----:B------:R-:W-:-:S13]  /*6b60*/  ISETP.GT.AND P5, PT, R3, 0x8, P2 ;  /* 0x000000080300780c */ /* 0x000fda00017a4270 */
[----:B------:R-:W-:Y:S01]  /*6b70*/  @P5 STG.E.U16 desc[UR36][R8.64+0x70], R86 ;  /* 0x0000705608005986 */ /* 0x000fe2000c101524 */
[----:B------:R-:W-:-:S13]  /*6b80*/  ISETP.GT.AND P5, PT, R3, 0x8, P1 ;  /* 0x000000080300780c */ /* 0x000fda0000fa4270 */
[----:B------:R0:W-:Y:S01]  /*6b90*/  @P5 STG.E.U16 desc[UR36][R8.64+0x72], R87 ;  /* 0x0000725708005986 */ /* 0x0001e2000c101524 */
[C---:B------:R-:W-:Y:S02]  /*6ba0*/  ISETP.GT.AND P5, PT, R3.reuse, 0x80, P6 ;  /* 0x000000800300780c */ /* 0x040fe400037a4270 */
[----:B------:R-:W-:-:S11]  /*6bb0*/  ISETP.GT.AND P6, PT, R3, 0x88, P6 ;  /* 0x000000880300780c */ /* 0x000fd600037c4270 */
[----:B------:R-:W-:Y:S01]  /*6bc0*/  @P5 STG.E.U16 desc[UR36][R12.64], R24 ;  /* 0x000000180c005986 */ /* 0x000fe2000c101524 */
[----:B------:R-:W-:-:S04]  /*6bd0*/  ISETP.GT.AND P5, PT, R4, 0x1, PT ;  /* 0x000000010400780c */ /* 0x000fc80003fa4270 */
[----:B------:R-:W-:-:S13]  /*6be0*/  ISETP.GT.AND P5, PT, R3, 0x80, P5 ;  /* 0x000000800300780c */ /* 0x000fda0002fa4270 */
[----:B0-----:R-:W-:Y:S02]  /*6bf0*/  @P5 IMAD.MOV.U32 R8, RZ, RZ, R12 ;  /* 0x000000ffff085224 */ /* 0x001fe400078e000c */
[----:B------:R-:W-:-:S05]  /*6c00*/  @P5 IMAD.MOV.U32 R9, RZ, RZ, R13 ;  /* 0x000000ffff095224 */ /* 0x000fca00078e000d */
[----:B------:R0:W-:Y:S01]  /*6c10*/  @P5 STG.E.U16 desc[UR36][R8.64+0x2], R25 ;  /* 0x0000021908005986 */ /* 0x0001e2000c101524 */
[----:B------:R-:W-:-:S03]  /*6c20*/  ISETP.NE.AND P5, PT, R5, RZ, PT ;  /* 0x000000ff0500720c */ /* 0x000fc60003fa5270 */
[----:B------:R-:W-:Y:S01]  /*6c30*/  @P6 STG.E.U16 desc[UR36][R14.64], R26 ;  /* 0x0000001a0e006986 */ /* 0x000fe2000c101524 */
[----:B------:R-:W-:-:S04]  /*6c40*/  ISETP.GT.AND P6, PT, R4, 0x1, PT ;  /* 0x000000010400780c */ /* 0x000fc80003fc4270 */
[----:B------:R-:W-:-:S13]  /*6c50*/  ISETP.GT.AND P6, PT, R3, 0x88, P6 ;  /* 0x000000880300780c */ /* 0x000fda00037c4270 */
[----:B------:R-:W-:Y:S01]  /*6c60*/  @P6 STG.E.U16 desc[UR36][R20.64+0x2], R27 ;  /* 0x0000021b14006986 */ /* 0x000fe2000c101524 */
[----:B------:R-:W-:-:S04]  /*6c70*/  ISETP.GT.AND P6, PT, R4, 0x8, PT ;  /* 0x000000080400780c */ /* 0x000fc80003fc4270 */
[----:B------:R-:W-:-:S13]  /*6c80*/  ISETP.GT.AND P6, PT, R3, 0x80, P6 ;  /* 0x000000800300780c */ /* 0x000fda00037c4270 */
[----:B0-----:R-:W-:Y:S02]  /*6c90*/  @P6 IMAD.MOV.U32 R8, RZ, RZ, R12 ;  /* 0x000000ffff086224 */ /* 0x001fe400078e000c */
[----:B------:R-:W-:-:S05]  /*6ca0*/  @P6 IMAD.MOV.U32 R9, RZ, RZ, R13 ;  /* 0x000000ffff096224 */ /* 0x000fca00078e000d */
[----:B------:R0:W-:Y:S01]  /*6cb0*/  @P6 STG.E.U16 desc[UR36][R8.64+0x10], R28 ;  /* 0x0000101c08006986 */ /* 0x0001e2000c101524 */
[----:B------:R-:W-:-:S04]  /*6cc0*/  ISETP.GT.AND P6, PT, R4, 0x9, PT ;  /* 0x000000090400780c */ /* 0x000fc80003fc4270 */
[----:B------:R-:W-:-:S13]  /*6cd0*/  ISETP.GT.AND P6, PT, R3, 0x80, P6 ;  /* 0x000000800300780c */ /* 0x000fda00037c4270 */
[----:B0-----:R-:W-:Y:S02]  /*6ce0*/  @P6 IMAD.MOV.U32 R8, RZ, RZ, R12 ;  /* 0x000000ffff086224 */ /* 0x001fe400078e000c */
[----:B------:R-:W-:-:S05]  /*6cf0*/  @P6 IMAD.MOV.U32 R9, RZ, RZ, R13 ;  /* 0x000000ffff096224 */ /* 0x000fca00078e000d */
[----:B------:R0:W-:Y:S01]  /*6d00*/  @P6 STG.E.U16 desc[UR36][R8.64+0x12], R29 ;  /* 0x0000121d08006986 */ /* 0x0001e2000c101524 */
[----:B------:R-:W-:-:S04]  /*6d10*/  ISETP.GT.AND P6, PT, R4, 0x8, PT ;  /* 0x000000080400780c */ /* 0x000fc80003fc4270 */
[----:B------:R-:W-:-:S13]  /*6d20*/  ISETP.GT.AND P6, PT, R3, 0x88, P6 ;  /* 0x000000880300780c */ /* 0x000fda00037c4270 */
        /* <DEDUP_REMOVED lines=45> */
[----:B------:R-:W-:Y:S01]  /*7000*/  @P6 STG.E.U16 desc[UR36][R8.64+0x42], R41 ;  /* 0x0000422908006986 */ /* 0x000fe2000c101524 */
[----:B------:R-:W-:-:S04]  /*7010*/  ISETP.GT.AND P6, PT, R4, 0x20, PT ;  /* 0x000000200400780c */ /* 0x000fc80003fc4270 */
[----:B------:R-:W-:-:S13]  /*7020*/  ISETP.GT.AND P6, PT, R3, 0x88, P6 ;  /* 0x000000880300780c */ /* 0x000fda00037c4270 */
[----:B------:R-:W-:Y:S01]  /*7030*/  @P6 STG.E.U16 desc[UR36][R6.64+0x40], R42 ;  /* 0x0000402a06006986 */ /* 0x000fe2000c101524 */
[----:B------:R-:W-:-:S04]  /*7040*/  ISETP.GT.AND P6, PT, R4, 0x21, PT ;  /* 0x000000210400780c */ /* 0x000fc80003fc4270 */
[----:B------:R-:W-:-:S13]  /*7050*/  ISETP.GT.AND P6, PT, R3, 0x88, P6 ;  /* 0x000000880300780c */ /* 0x000fda00037c4270 */
[----:B------:R-:W-:Y:S02]  /*7060*/  @P6 IMAD.MOV.U32 R4, RZ, RZ, R6 ;  /* 0x000000ffff046224 */ /* 0x000fe400078e0006 */
[----:B------:R-:W-:-:S05]  /*7070*/  @P6 IMAD.MOV.U32 R5, RZ, RZ, R7 ;  /* 0x000000ffff056224 */ /* 0x000fca00078e0007 */
[----:B------:R0:W-:Y:S01]  /*7080*/  @P6 STG.E.U16 desc[UR36][R4.64+0x42], R43 ;  /* 0x0000422b04006986 */ /* 0x0001e2000c101524 */
[C---:B------:R-:W-:Y:S02]  /*7090*/  ISETP.GT.AND P6, PT, R3.reuse, 0x80, P5 ;  /* 0x000000800300780c */ /* 0x040fe40002fc4270 */
[----:B------:R-:W-:-:S11]  /*70a0*/  ISETP.GT.AND P5, PT, R3, 0x88, P5 ;  /* 0x000000880300780c */ /* 0x000fd60002fa4270 */
[----:B0-----:R-:W-:Y:S02]  /*70b0*/  @P6 IMAD.MOV.U32 R4, RZ, RZ, R12 ;  /* 0x000000ffff046224 */ /* 0x001fe400078e000c */
[----:B------:R-:W-:-:S05]  /*70c0*/  @P6 IMAD.MOV.U32 R5, RZ, RZ, R13 ;  /* 0x000000ffff056224 */ /* 0x000fca00078e000d */
[----:B------:R0:W-:Y:S01]  /*70d0*/  @P6 STG.E.U16 desc[UR36][R4.64+0x50], R44 ;  /* 0x0000502c04006986 */ /* 0x0001e2000c101524 */
[C---:B------:R-:W-:Y:S02]  /*70e0*/  ISETP.GT.AND P6, PT, R3.reuse, 0x80, P4 ;  /* 0x000000800300780c */ /* 0x040fe400027c4270 */
[----:B------:R-:W-:-:S11]  /*70f0*/  ISETP.GT.AND P4, PT, R3, 0x88, P4 ;  /* 0x000000880300780c */ /* 0x000fd60002784270 */
[----:B0-----:R-:W-:Y:S02]  /*7100*/  @P6 IMAD.MOV.U32 R4, RZ, RZ, R12 ;  /* 0x000000ffff046224 */ /* 0x001fe400078e000c */
[----:B------:R-:W-:-:S05]  /*7110*/  @P6 IMAD.MOV.U32 R5, RZ, RZ, R13 ;  /* 0x000000ffff056224 */ /* 0x000fca00078e000d */
[----:B------:R0:W-:Y:S02]  /*7120*/  @P6 STG.E.U16 desc[UR36][R4.64+0x52], R45 ;  /* 0x0000522d04006986 */ /* 0x0001e4000c101524 */
[----:B0-----:R-:W-:Y:S02]  /*7130*/  @P5 IMAD.MOV.U32 R4, RZ, RZ, R6 ;  /* 0x000000ffff045224 */ /* 0x001fe400078e0006 */
[----:B------:R-:W-:-:S05]  /*7140*/  @P5 IMAD.MOV.U32 R5, RZ, RZ, R7 ;  /* 0x000000ffff055224 */ /* 0x000fca00078e0007 */
[----:B------:R0:W-:Y:S01]  /*7150*/  @P5 STG.E.U16 desc[UR36][R4.64+0x50], R46 ;  /* 0x0000502e04005986 */ /* 0x0001e2000c101524 */
[C---:B------:R-:W-:Y:S02]  /*7160*/  ISETP.GT.AND P5, PT, R3.reuse, 0x80, P3 ;  /* 0x000000800300780c */ /* 0x040fe40001fa4270 */
[----:B------:R-:W-:Y:S01]  /*7170*/  ISETP.GT.AND P3, PT, R3, 0x88, P3 ;  /* 0x000000880300780c */ /* 0x000fe20001f64270 */
        /* <DEDUP_REMOVED lines=17> */
[----:B------:R0:W-:Y:S02]  /*7290*/  @P3 STG.E.U16 desc[UR36][R4.64+0x60], R50 ;  /* 0x0000603204003986 */ /* 0x0001e4000c101524 */
[----:B0-----:R-:W-:Y:S02]  /*72a0*/  @P0 IMAD.MOV.U32 R4, RZ, RZ, R6 ;  /* 0x000000ffff040224 */ /* 0x001fe400078e0006 */
[----:B------:R-:W-:-:S05]  /*72b0*/  @P0 IMAD.MOV.U32 R5, RZ, RZ, R7 ;  /* 0x000000ffff050224 */ /* 0x000fca00078e0007 */
[----:B------:R0:W-:Y:S02]  /*72c0*/  @P0 STG.E.U16 desc[UR36][R4.64+0x62], R51 ;  /* 0x0000623304000986 */ /* 0x0001e4000c101524 */
[----:B0-----:R-:W-:Y:S02]  /*72d0*/  @P5 IMAD.MOV.U32 R4, RZ, RZ, R12 ;  /* 0x000000ffff045224 */ /* 0x001fe400078e000c */
[----:B------:R-:W-:-:S05]  /*72e0*/  @P5 IMAD.MOV.U32 R5, RZ, RZ, R13 ;  /* 0x000000ffff055224 */ /* 0x000fca00078e000d */
[----:B------:R0:W-:Y:S04]  /*72f0*/  @P5 STG.E.U16 desc[UR36][R4.64+0x70], R52 ;  /* 0x0000703404005986 */ /* 0x0001e8000c101524 */
[----:B------:R1:W-:Y:S01]  /*7300*/  @P4 STG.E.U16 desc[UR36][R12.64+0x72], R53 ;  /* 0x000072350c004986 */ /* 0x0003e2000c101524 */
[----:B0-----:R-:W-:Y:S02]  /*7310*/  @P2 IMAD.MOV.U32 R4, RZ, RZ, R6 ;  /* 0x000000ffff042224 */ /* 0x001fe400078e0006 */
[----:B------:R-:W-:-:S05]  /*7320*/  @P2 IMAD.MOV.U32 R5, RZ, RZ, R7 ;  /* 0x000000ffff052224 */ /* 0x000fca00078e0007 */
[----:B------:R1:W-:Y:S04]  /*7330*/  @P2 STG.E.U16 desc[UR36][R4.64+0x70], R54 ;  /* 0x0000703604002986 */ /* 0x0003e8000c101524 */
[----:B------:R1:W-:Y:S02]  /*7340*/  @P1 STG.E.U16 desc[UR36][R6.64+0x72], R55 ;  /* 0x0000723706001986 */ /* 0x0003e4000c101524 */
.L_x_152:
[----:B------:R-:W-:Y:S05]  /*7350*/  BSYNC B0 ;  /* 0x0000000000007941 */ /* 0x000fea0003800000 */
.L_x_28:
[----:B------:R-:W-:Y:S01]  /*7360*/  IADD3 R16, P0, R16, UR38, RZ ;  /* 0x0000002610107c10 */ /* 0x000fe2000ff1e0ff */
[----:B------:R-:W-:Y:S01]  /*7370*/  ULDC.64 UR4, c[0x0][0x650] ;  /* 0x0001940000047ab9 */ /* 0x000fe20000000a00 */
[----:B------:R-:W-:Y:S01]  /*7380*/  PRMT R3, RZ, 0x7610, R3 ;  /* 0x00007610ff037816 */ /* 0x000fe20000000003 */
[----:B------:R-:W-:Y:S01]  /*7390*/  IMAD.MOV.U32 R101, RZ, RZ, -0x1 ;  /* 0xffffffffff657424 */ /* 0x000fe200078e00ff */
[----:B------:R-:W-:Y:S01]  /*73a0*/  IADD3.X R17, R17, UR41, RZ, P0, !PT ;  /* 0x0000002911117c10 */ /* 0x000fe200087fe4ff */
[----:B------:R-:W-:Y:S01]  /*73b0*/  IMAD.MOV.U32 R19, RZ, RZ, -0x1 ;  /* 0xffffffffff137424 */ /* 0x000fe200078e00ff */
[----:B------:R-:W-:-:S04]  /*73c0*/  ISETP.GE.U32.AND P0, PT, R16, UR4, PT ;  /* 0x0000000410007c0c */ /* 0x000fc8000bf06070 */
[----:B------:R-:W-:-:S13]  /*73d0*/  ISETP.GE.U32.AND.EX P0, PT, R17, UR5, PT, P0 ;  /* 0x0000000511007c0c */ /* 0x000fda000bf06100 */
[----:B------:R-:W-:Y:S05]  /*73e0*/  @P0 BRA `(.L_x_153) ;  /* 0x00000004004c0947 */ /* 0x000fea0003800000 */
[----:B0-----:R-:W0:Y:S01]  /*73f0*/  LDC.64 R10, c[0x0][0x628] ;  /* 0x00018a00ff0a7b82 */ /* 0x001e220000000a00 */
[----:B-1----:R-:W1:Y:S01]  /*7400*/  S2R R12, SR_CTAID.X ;  /* 0x00000000000c7919 */ /* 0x002e620000002500 */
[----:B----4-:R-:W-:Y:S02]  /*7410*/  IMAD.MOV.U32 R8, RZ, RZ, R16 ;  /* 0x000000ffff087224 */ /* 0x010fe400078e0010 */
[----:B------:R-:W-:Y:S01]  /*7420*/  IMAD.MOV.U32 R9, RZ, RZ, R17 ;  /* 0x000000ffff097224 */ /* 0x000fe200078e0011 */
[----:B------:R-:W4:Y:S03]  /*7430*/  S2R R20, SR_CTAID.Y ;  /* 0x0000000000147919 */ /* 0x000f260000002600 */
[----:B------:R-:W1:Y:S08]  /*7440*/  LDC R0, c[0x0][0x630] ;  /* 0x00018c00ff007b82 */ /* 0x000e700000000800 */
[----:B------:R-:W1:Y:S01]  /*7450*/  LDC.64 R14, c[0x0][0x620] ;  /* 0x00018800ff0e7b82 */ /* 0x000e620000000a00 */
[----:B0-----:R-:W-:-:S04]  /*7460*/  ISETP.NE.U32.AND P0, PT, R10, RZ, PT ;  /* 0x000000ff0a00720c */ /* 0x001fc80003f05070 */
[----:B------:R-:W-:-:S13]  /*7470*/  ISETP.NE.AND.EX P0, PT, R11, RZ, PT, P0 ;  /* 0x000000ff0b00720c */ /* 0x000fda0003f05300 */
[----:B-1--4-:R-:W-:Y:S05]  /*7480*/  @!P0 BRA `(.L_x_154) ;  /* 0x0000000000288947 */ /* 0x012fea0003800000 */
        /* <DEDUP_REMOVED lines=10> */
.L_x_154:
[-CC-:B------:R-:W-:Y:S01]  /*7530*/  SHF.R.U64 R19, R8, R0.reuse, R9.reuse ;  /* 0x0000000008137219 */ /* 0x180fe20000001209 */
[----:B------:R-:W0:Y:S01]  /*7540*/  LDC.64 R26, c[0x0][0x640] ;  /* 0x00019000ff1a7b82 */ /* 0x000e220000000a00 */
[----:B------:R-:W-:Y:S01]  /*7550*/  SHF.R.U32.HI R0, RZ, R0, R9 ;  /* 0x00000000ff007219 */ /* 0x000fe20000011609 */
[----:B------:R-:W-:Y:S01]  /*7560*/  ULDC UR4, c[0x0][0x150] ;  /* 0x0000540000047ab9 */ /* 0x000fe20000000800 */
[----:B------:R-:W-:Y:S02]  /*7570*/  IADD3 R3, P0, RZ, -R19, RZ ;  /* 0x80000013ff037210 */ /* 0x000fe40007f1e0ff */
[----:B------:R-:W-:-:S03]  /*7580*/  I2FP.F32.U32 R7, R12 ;  /* 0x0000000c00077245 */ /* 0x000fc60000201000 */
[----:B------:R-:W1:Y:S01]  /*7590*/  LDC R6, c[0x0][0x618] ;  /* 0x00018600ff067b82 */ /* 0x000e620000000800 */
[----:B------:R-:W-:Y:S02]  /*75a0*/  IMAD.X R5, RZ, RZ, ~R0, P0 ;  /* 0x000000ffff057224 */ /* 0x000fe400000e0e00 */
[----:B------:R-:W-:Y:S01]  /*75b0*/  FMUL R7, R7, UR4 ;  /* 0x0000000407077c20 */ /* 0x000fe20008400000 */
[----:B------:R-:W-:Y:S01]  /*75c0*/  ULDC UR4, c[0x0][0x154] ;  /* 0x0000550000047ab9 */ /* 0x000fe20000000800 */
[-C--:B------:R-:W-:Y:S02]  /*75d0*/  IMAD R0, R5, R14.reuse, RZ ;  /* 0x0000000e05007224 */ /* 0x080fe400078e02ff */
[C---:B------:R-:W-:Y:S01]  /*75e0*/  IMAD.WIDE.U32 R4, R3.reuse, R14, R16 ;  /* 0x0000000e03047225 */ /* 0x040fe200078e0010 */
[----:B------:R-:W4:Y:S01]  /*75f0*/  LDC R11, c[0x0][0x608] ;  /* 0x00018200ff0b7b82 */ /* 0x000f220000000800 */
[----:B------:R-:W2:Y:S02]  /*7600*/  F2I.U32.TRUNC.NTZ R7, R7 ;  /* 0x0000000700077305 */ /* 0x000ea4000020f000 */
[----:B------:R-:W-:-:S04]  /*7610*/  IMAD R3, R3, R15, R0 ;  /* 0x0000000f03037224 */ /* 0x000fc800078e0200 */
[----:B------:R-:W-:Y:S01]  /*7620*/  IMAD.IADD R3, R5, 0x1, R3 ;  /* 0x0000000105037824 */ /* 0x000fe200078e0203 */
[----:B------:R-:W3:Y:S01]  /*7630*/  LDC R8, c[0x0][0x658] ;  /* 0x00019600ff087b82 */ /* 0x000ee20000000800 */
[----:B------:R-:W-:Y:S02]  /*7640*/  I2FP.F32.U32 R5, R20 ;  /* 0x0000001400057245 */ /* 0x000fe40000201000 */
[----:B0-----:R-:W-:-:S04]  /*7650*/  ISETP.NE.U32.AND P0, PT, R26, RZ, PT ;  /* 0x000000ff1a00720c */ /* 0x001fc80003f05070 */
[----:B------:R-:W-:Y:S01]  /*7660*/  ISETP.NE.AND.EX P0, PT, R27, RZ, PT, P0 ;  /* 0x000000ff1b00720c */ /* 0x000fe20003f05300 */
[----:B------:R-:W0:Y:S01]  /*7670*/  LDC R9, c[0x0][0x144] ;  /* 0x00005100ff097b82 */ /* 0x000e220000000800 */
[-C--:B-1----:R-:W-:Y:S01]  /*7680*/  SHF.R.U32.HI R0, RZ, R6.reuse, R3 ;  /* 0x00000006ff007219 */ /* 0x082fe20000011603 */
[----:B--2---:R-:W-:Y:S01]  /*7690*/  IMAD.MOV R7, RZ, RZ, -R7 ;  /* 0x000000ffff077224 */ /* 0x004fe200078e0a07 */
[----:B------:R-:W-:Y:S01]  /*76a0*/  SHF.R.U64 R13, R4, R6, R3 ;  /* 0x00000006040d7219 */ /* 0x000fe20000001203 */
[----:B------:R-:W-:-:S04]  /*76b0*/  FMUL R6, R5, UR4 ;  /* 0x0000000405067c20 */ /* 0x000fc80008400000 */
[----:B------:R-:W1:Y:S01]  /*76c0*/  LDC R21, c[0x0][0x148] ;  /* 0x00005200ff157b82 */ /* 0x000e620000000800 */
[-CC-:B----4-:R-:W-:Y:S02]  /*76d0*/  SHF.R.U64 R10, R13, R11.reuse, R0.reuse ;  /* 0x0000000b0d0a7219 */ /* 0x190fe40000001200 */
[----:B------:R-:W-:Y:S02]  /*76e0*/  SHF.R.U32.HI R3, RZ, R11, R0 ;  /* 0x0000000bff037219 */ /* 0x000fe40000011600 */
[----:B------:R2:W4:Y:S03]  /*76f0*/  F2I.U32.TRUNC.NTZ R0, R6 ;  /* 0x0000000600007305 */ /* 0x000526000020f000 */
[----:B------:R-:W1:Y:S01]  /*7700*/  LDC R14, c[0x0][0x648] ;  /* 0x00019200ff0e7b82 */ /* 0x000e620000000800 */
[-CC-:B---3--:R-:W-:Y:S02]  /*7710*/  SHF.R.U64 R15, R10, R8.reuse, R3.reuse ;  /* 0x000000080a0f7219 */ /* 0x188fe40000001203 */
[----:B------:R-:W-:-:S03]  /*7720*/  SHF.R.U32.HI R5, RZ, R8, R3 ;  /* 0x00000008ff057219 */ /* 0x000fc60000011603 */
[----:B------:R-:W-:Y:S02]  /*7730*/  IMAD.MOV.U32 R4, RZ, RZ, R15 ;  /* 0x000000ffff047224 */ /* 0x000fe400078e000f */
[----:B------:R-:W3:Y:S01]  /*7740*/  LDC R24, c[0x0][0x638] ;  /* 0x00018e00ff187b82 */ /* 0x000ee20000000800 */
[----:B0-----:R-:W-:-:S07]  /*7750*/  IMAD R25, R9, R7, R12 ;  /* 0x0000000709197224 */ /* 0x001fce00078e020c */
[----:B------:R-:W0:Y:S08]  /*7760*/  LDC R28, c[0x0][0x610] ;  /* 0x00018400ff1c7b82 */ /* 0x000e300000000800 */
[----:B------:R-:W0:Y:S01]  /*7770*/  LDC R29, c[0x0][0x600] ;  /* 0x00018000ff1d7b82 */ /* 0x000e220000000800 */
[----:B--2-4-:R-:W-:Y:S05]  /*7780*/  @!P0 BRA `(.L_x_155) ;  /* 0x0000000000288947 */ /* 0x014fea0003800000 */
[----:B------:R-:W2:Y:S02]  /*7790*/  LDC R4, c[0x0][0x64c] ;  /* 0x00019300ff047b82 */ /* 0x000ea40000000800 */
[----:B--2---:R-:W-:-:S05]  /*77a0*/  IADD3 R3, P0, R15, R4, RZ ;  /* 0x000000040f037210 */ /* 0x004fca0007f1e0ff */
        /* <DEDUP_REMOVED lines=8> */
.L_x_155:
[----:B------:R-:W-:Y:S02]  /*7830*/  ISETP.NE.AND P0, PT, R2, 0x1, PT ;  /* 0x000000010200780c */ /* 0x000fe40003f05270 */
[----:B-1----:R-:W-:Y:S01]  /*7840*/  SHF.R.U64 R3, R4, R14, R5 ;  /* 0x0000000e04037219 */ /* 0x002fe20000001205 */
[----:B------:R-:W-:Y:S01]  /*7850*/  IMAD.MOV R5, RZ, RZ, -R0 ;  /* 0x000000ffff057224 */ /* 0x000fe200078e0a00 */
[----:B------:R-:W-:Y:S02]  /*7860*/  LOP3.LUT R0, R10, R99, RZ, 0xc0, !PT ;  /* 0x000000630a007212 */ /* 0x000fe400078ec0ff */
[----:B------:R-:W-:Y:S01]  /*7870*/  LOP3.LUT R6, R13, R98, RZ, 0xc0, !PT ;  /* 0x000000620d067212 */ /* 0x000fe200078ec0ff */
[----:B------:R-:W-:Y:S02]  /*7880*/  IMAD.MOV R4, RZ, RZ, -R3 ;  /* 0x000000ffff047224 */ /* 0x000fe400078e0a03 */
[----:B------:R-:W-:Y:S02]  /*7890*/  IMAD R0, R91, R3, R0 ;  /* 0x000000035b007224 */ /* 0x000fe400078e0200 */
[----:B---3--:R-:W-:-:S02]  /*78a0*/  IMAD R3, R4, R24, R15 ;  /* 0x0000001804037224 */ /* 0x008fc400078e020f */
[----:B------:R-:W-:Y:S02]  /*78b0*/  @P0 IMAD R25, R21, R5, R20 ;  /* 0x0000000515190224 */ /* 0x000fe400078e0214 */
[----:B0-----:R-:W-:Y:S02]  /*78c0*/  IMAD R5, R3, R29, R6 ;  /* 0x0000001d03057224 */ /* 0x001fe400078e0206 */
[----:B------:R-:W-:Y:S02]  /*78d0*/  IMAD R0, R0, R28, R25 ;  /* 0x0000001c00007224 */ /* 0x000fe400078e0219 */
[----:B------:R-:W-:-:S03]  /*78e0*/  IMAD.MOV.U32 R4, RZ, RZ, 0x1 ;  /* 0x00000001ff047424 */ /* 0x000fc600078e00ff */
[----:B------:R-:W-:Y:S02]  /*78f0*/  SEL R101, R5, R0, !P0 ;  /* 0x0000000005657207 */ /* 0x000fe40004000000 */
[----:B------:R-:W-:Y:S02]  /*7900*/  PRMT R3, R4, 0x7610, R3 ;  /* 0x0000761004037816 */ /* 0x000fe40000000003 */
[----:B------:R-:W-:-:S07]  /*7910*/  SEL R0, R0, R5, !P0 ;  /* 0x0000000500007207 */ /* 0x000fce0004000000 */
.L_x_153:
[----:B------:R-:W-:Y:S01]  /*7920*/  UIADD3 UR42, UR43, UR42, URZ ;  /* 0x0000002a2b2a7290 */ /* 0x000fe2000fffe03f */
[----:B------:R-:W-:Y:S01]  /*7930*/  LOP3.LUT P0, RZ, R3, 0xff, RZ, 0xc0, !PT ;  /* 0x000000ff03ff7812 */ /* 0x000fe2000780c0ff */
[----:B------:R-:W-:Y:S02]  /*7940*/  IMAD.MOV.U32 R109, RZ, RZ, R0 ;  /* 0x000000ffff6d7224 */ /* 0x000fe400078e0000 */
[----:B------:R-:W-:Y:S02]  /*7950*/  USHF.R.U32.HI UR4, URZ, 0x1, UR42 ;  /* 0x000000013f047899 */ /* 0x000fe4000801162a */
[----:B------:R-:W-:Y:S02]  /*7960*/  UISETP.GT.U32.AND UP1, UPT, UR42, 0x1, UPT ;  /* 0x000000012a00788c */ /* 0x000fe4000bf24070 */
[----:B------:R-:W-:Y:S02]  /*7970*/  ULOP3.LUT UR4, UR4, 0x1, URZ, 0xc0, !UPT ;  /* 0x0000000104047892 */ /* 0x000fe4000f8ec03f */
[----:B------:R-:W-:-:S02]  /*7980*/  UISETP.LT.U32.AND UP1, UPT, UR43, 0x2, UP1 ;  /* 0x000000022b00788c */ /* 0x000fc40008f21070 */
[----:B------:R-:W-:Y:S02]  /*7990*/  UISETP.NE.U32.AND UP0, UPT, UR4, 0x1, UPT ;  /* 0x000000010400788c */ /* 0x000fe4000bf05070 */
[----:B------:R-:W-:Y:S02]  /*79a0*/  USEL UR5, URZ, 0x1, !UP1 ;  /* 0x000000013f057887 */ /* 0x000fe4000c800000 */
[----:B------:R-:W-:Y:S02]  /*79b0*/  UISETP.GT.U32.AND UP0, UPT, UR43, 0x1, !UP0 ;  /* 0x000000012b00788c */ /* 0x000fe4000c704070 */
[----:B------:R-:W-:Y:S02]  /*79c0*/  ULOP3.LUT UR42, UR42, 0x1, URZ, 0xc0, !UPT ;  /* 0x000000012a2a7892 */ /* 0x000fe4000f8ec03f */
[----:B------:R-:W-:-:S04]  /*79d0*/  USEL UR4, URZ, 0x1, !UP0 ;  /* 0x000000013f047887 */ /* 0x000fc8000c000000 */
[----:B------:R-:W-:Y:S01]  /*79e0*/  ULOP3.LUT UR40, UR4, UR40, UR5, 0x96, !UPT ;  /* 0x0000002804287292 */ /* 0x000fe2000f8e9605 */
[----:B------:R-:W-:Y:S11]  /*79f0*/  @P0 BRA `(.L_x_156) ;  /* 0xffffff9400f00947 */ /* 0x000ff6000383ffff */
[----:B------:R-:W-:Y:S05]  /*7a00*/  EXIT ;  /* 0x000000000000794d */ /* 0x000fea0003800000 */
.L_x_3:
        /* <DEDUP_REMOVED lines=26> */
.L_x_158:
[--C-:B------:R-:W-:Y:S01]  /*7bb0*/  SHF.R.U64 R14, R12, R20, R13.reuse ;  /* 0x000000140c0e7219 */ /* 0x100fe2000000120d */
[----:B------:R-:W0:Y:S01]  /*7bc0*/  LDC R24, c[0x0][0x618] ;  /* 0x00018600ff187b82 */ /* 0x000e220000000800 */
[----:B------:R-:W-:Y:S01]  /*7bd0*/  I2FP.F32.U32 R8, R6 ;  /* 0x0000000600087245 */ /* 0x000fe20000201000 */
[----:B------:R-:W-:Y:S01]  /*7be0*/  ULDC UR4, c[0x0][0x150] ;  /* 0x0000540000047ab9 */ /* 0x000fe20000000800 */
[----:B------:R-:W-:Y:S02]  /*7bf0*/  SHF.R.U32.HI R7, RZ, R20, R13 ;  /* 0x00000014ff077219 */ /* 0x000fe4000001160d */
[----:B------:R-:W-:Y:S01]  /*7c00*/  IADD3 R11, P0, RZ, -R14, RZ ;  /* 0x8000000eff0b7210 */ /* 0x000fe20007f1e0ff */
[----:B------:R-:W-:Y:S01]  /*7c10*/  FMUL R13, R8, UR4 ;  /* 0x00000004080d7c20 */ /* 0x000fe20008400000 */
[----:B------:R-:W-:Y:S01]  /*7c20*/  ULDC UR4, c[0x0][0x154] ;  /* 0x0000550000047ab9 */ /* 0x000fe20000000800 */
[----:B------:R-:W1:Y:S02]  /*7c30*/  LDC.64 R26, c[0x0][0x640] ;  /* 0x00019000ff1a7b82 */ /* 0x000e640000000a00 */
[----:B------:R-:W-:-:S02]  /*7c40*/  IMAD.X R7, RZ, RZ, ~R7, P0 ;  /* 0x000000ffff077224 */ /* 0x000fc400000e0e07 */
[----:B------:R-:W2:Y:S01]  /*7c50*/  F2I.U32.TRUNC.NTZ R13, R13 ;  /* 0x0000000d000d7305 */ /* 0x000ea2000020f000 */
[----:B------:R-:W-:-:S03]  /*7c60*/  IMAD.WIDE.U32 R8, R11, R22, R16 ;  /* 0x000000160b087225 */ /* 0x000fc600078e0010 */
[----:B------:R-:W3:Y:S01]  /*7c70*/  LDC R15, c[0x0][0x144] ;  /* 0x00005100ff0f7b82 */ /* 0x000ee20000000800 */
[----:B------:R-:W-:-:S04]  /*7c80*/  IMAD R10, R7, R22, RZ ;  /* 0x00000016070a7224 */ /* 0x000fc800078e02ff */
[----:B------:R-:W-:Y:S02]  /*7c90*/  IMAD R7, R11, R23, R10 ;  /* 0x000000170b077224 */ /* 0x000fe400078e020a */
[----:B------:R-:W-:Y:S01]  /*7ca0*/  IMAD.MOV.U32 R10, RZ, RZ, -0x1 ;  /* 0xffffffffff0a7424 */ /* 0x000fe200078e00ff */
[----:B------:R-:W4:Y:S01]  /*7cb0*/  LDC R20, c[0x0][0x608] ;  /* 0x00018200ff147b82 */ /* 0x000f220000000800 */
[----:B------:R-:W-:Y:S01]  /*7cc0*/  IMAD.IADD R7, R9, 0x1, R7 ;  /* 0x0000000109077824 */ /* 0x000fe200078e0207 */
[----:B------:R-:W-:-:S04]  /*7cd0*/  I2FP.F32.U32 R9, R3 ;  /* 0x0000000300097245 */ /* 0x000fc80000201000 */
[-C--:B0-----:R-:W-:Y:S01]  /*7ce0*/  SHF.R.U64 R12, R8, R24.reuse, R7 ;  /* 0x00000018080c7219 */ /* 0x081fe20000001207 */
[----:B--2---:R-:W-:Y:S01]  /*7cf0*/  IMAD.MOV R8, RZ, RZ, -R13 ;  /* 0x000000ffff087224 */ /* 0x004fe200078e0a0d */
[----:B------:R-:W0:Y:S01]  /*7d00*/  LDC R11, c[0x0][0x658] ;  /* 0x00019600ff0b7b82 */ /* 0x000e220000000800 */
[----:B-1----:R-:W-:Y:S01]  /*7d10*/  ISETP.NE.U32.AND P0, PT, R26, RZ, PT ;  /* 0x000000ff1a00720c */ /* 0x002fe20003f05070 */
[----:B------:R-:W-:Y:S01]  /*7d20*/  FMUL R9, R9, UR4 ;  /* 0x0000000409097c20 */ /* 0x000fe20008400000 */
[----:B------:R-:W-:Y:S02]  /*7d30*/  SHF.R.U32.HI R7, RZ, R24, R7 ;  /* 0x00000018ff077219 */ /* 0x000fe40000011607 */
[----:B------:R-:W-:-:S03]  /*7d40*/  ISETP.NE.AND.EX P0, PT, R27, RZ, PT, P0 ;  /* 0x000000ff1b00720c */ /* 0x000fc60003f05300 */
[----:B------:R-:W1:Y:S01]  /*7d50*/  LDC R22, c[0x0][0x148] ;  /* 0x00005200ff167b82 */ /* 0x000e620000000800 */
[----:B---3--:R-:W-:Y:S02]  /*7d60*/  IMAD R23, R15, R8, R6 ;  /* 0x000000080f177224 */ /* 0x008fe400078e0206 */
[----:B------:R-:W-:-:S05]  /*7d70*/  IMAD.MOV.U32 R8, RZ, RZ, 0x1 ;  /* 0x00000001ff087424 */ /* 0x000fca00078e00ff */
[----:B------:R-:W2:Y:S01]  /*7d80*/  LDC R21, c[0x0][0x600] ;  /* 0x00018000ff157b82 */ /* 0x000ea20000000800 */
[-CC-:B----4-:R-:W-:Y:S02]  /*7d90*/  SHF.R.U64 R15, R12, R20.reuse, R7.reuse ;  /* 0x000000140c0f7219 */ /* 0x190fe40000001207 */
[----:B------:R-:W-:Y:S02]  /*7da0*/  SHF.R.U32.HI R6, RZ, R20, R7 ;  /* 0x00000014ff067219 */ /* 0x000fe40000011607 */
[----:B------:R3:W4:Y:S03]  /*7db0*/  F2I.U32.TRUNC.NTZ R20, R9 ;  /* 0x0000000900147305 */ /* 0x000726000020f000 */
[----:B------:R-:W1:Y:S01]  /*7dc0*/  LDC R25, c[0x0][0x648] ;  /* 0x00019200ff197b82 */ /* 0x000e620000000800 */
[-C--:B0-----:R-:W-:Y:S02]  /*7dd0*/  SHF.R.U64 R19, R15, R11.reuse, R6 ;  /* 0x0000000b0f137219 */ /* 0x081fe40000001206 */
[----:B------:R-:W-:-:S02]  /*7de0*/  SHF.L.U32 R10, R10, R11, RZ ;  /* 0x0000000b0a0a7219 */ /* 0x000fc400000006ff */
[-C--:B------:R-:W-:Y:S01]  /*7df0*/  SHF.R.U32.HI R7, RZ, R11.reuse, R6 ;  /* 0x0000000bff077219 */ /* 0x080fe20000011606 */
[----:B------:R-:W-:Y:S01]  /*7e00*/  IMAD.MOV.U32 R6, RZ, RZ, R19 ;  /* 0x000000ffff067224 */ /* 0x000fe200078e0013 */
[----:B------:R-:W-:Y:S01]  /*7e10*/  SHF.L.U32 R24, R8, R11, RZ ;  /* 0x0000000b08187219 */ /* 0x000fe200000006ff */
[----:B------:R-:W0:Y:S01]  /*7e20*/  LDC R28, c[0x0][0x638] ;  /* 0x00018e00ff1c7b82 */ /* 0x000e220000000800 */
[----:B------:R-:W-:-:S07]  /*7e30*/  LOP3.LUT R30, RZ, R10, RZ, 0x33, !PT ;  /* 0x0000000aff1e7212 */ /* 0x000fce00078e33ff */
[----:B------:R-:W0:Y:S01]  /*7e40*/  LDC R29, c[0x0][0x610] ;  /* 0x00018400ff1d7b82 */ /* 0x000e220000000800 */
[----:B---34-:R-:W-:Y:S05]  /*7e50*/  @!P0 BRA `(.L_x_159) ;  /* 0x0000000000288947 */ /* 0x018fea0003800000 */
[----:B------:R-:W3:Y:S02]  /*7e60*/  LDC R6, c[0x0][0x64c] ;  /* 0x00019300ff067b82 */ /* 0x000ee40000000800 */
[----:B---3--:R-:W-:-:S05]  /*7e70*/  IADD3 R11, P0, R19, R6, RZ ;  /* 0x00000006130b7210 */ /* 0x008fca0007f1e0ff */
        /* <DEDUP_REMOVED lines=8> */
.L_x_159:
[----:B------:R-:W-:Y:S01]  /*7f00*/  ISETP.NE.AND P0, PT, R2, 0x1, PT ;  /* 0x000000010200780c */ /* 0x000fe20003f05270 */
[----:B--2---:R-:W-:Y:S01]  /*7f10*/  VIADD R9, R21, 0xffffffff ;  /* 0xffffffff15097836 */ /* 0x004fe20000000000 */
[----:B-1----:R-:W-:Y:S01]  /*7f20*/  SHF.R.U64 R7, R6, R25, R7 ;  /* 0x0000001906077219 */ /* 0x002fe20000001207 */
[----:B------:R-:W-:Y:S01]  /*7f30*/  IMAD.MOV R20, RZ, RZ, -R20 ;  /* 0x000000ffff147224 */ /* 0x000fe200078e0a14 */
[----:B------:R-:W-:Y:S02]  /*7f40*/  LOP3.LUT R6, R15, R30, RZ, 0xc0, !PT ;  /* 0x0000001e0f067212 */ /* 0x000fe400078ec0ff */
[----:B------:R-:W-:Y:S01]  /*7f50*/  LOP3.LUT R12, R12, R9, RZ, 0xc0, !PT ;  /* 0x000000090c0c7212 */ /* 0x000fe200078ec0ff */
[----:B------:R-:W-:Y:S02]  /*7f60*/  IMAD.MOV R8, RZ, RZ, -R7 ;  /* 0x000000ffff087224 */ /* 0x000fe400078e0a07 */
[----:B------:R-:W-:Y:S02]  /*7f70*/  IMAD R6, R24, R7, R6 ;  /* 0x0000000718067224 */ /* 0x000fe400078e0206 */
[----:B------:R-:W-:-:S02]  /*7f80*/  IMAD.MOV.U32 R9, RZ, RZ, 0x1 ;  /* 0x00000001ff097424 */ /* 0x000fc400078e00ff */
[----:B------:R-:W-:Y:S02]  /*7f90*/  @P0 IMAD R23, R22, R20, R3 ;  /* 0x0000001416170224 */ /* 0x000fe400078e0203 */
[----:B0-----:R-:W-:Y:S02]  /*7fa0*/  IMAD R3, R8, R28, R19 ;  /* 0x0000001c08037224 */ /* 0x001fe400078e0213 */
[----:B------:R-:W-:Y:S02]  /*7fb0*/  IMAD R13, R6, R29, R23 ;  /* 0x0000001d060d7224 */ /* 0x000fe400078e0217 */
[----:B------:R-:W-:Y:S02]  /*7fc0*/  IMAD R6, R3, R21, R12 ;  /* 0x0000001503067224 */ /* 0x000fe400078e020c */
[----:B------:R-:W-:-:S03]  /*7fd0*/  IMAD.MOV.U32 R8, RZ, RZ, R14 ;  /* 0x000000ffff087224 */ /* 0x000fc600078e000e */
[----:B------:R-:W-:Y:S02]  /*7fe0*/  SEL R20, R6, R13, !P0 ;  /* 0x0000000d06147207 */ /* 0x000fe40004000000 */
[----:B------:R-:W-:-:S07]  /*7ff0*/  SEL R13, R13, R6, !P0 ;  /* 0x000000060d0d7207 */ /* 0x000fce0004000000 */
.L_x_157:
[----:B------:R-:W-:-:S08]  /*8000*/  NOP ;  /* 0x0000000000007918 */ /* 0x000fd00000000000 */
[----:B------:R-:W0:-:S00]  /*8010*/  USETMAXREG.DEALLOC.CTAPOOL 0x28 ;  /* 0x00000028000079c8 */ /* 0x000e0000080e0500 */
[----:B0-----:R-:W-:-:S13]  /*8020*/  ISETP.NE.AND P0, PT, R0, RZ, PT ;  /* 0x000000ff0000720c */ /* 0x001fda0003f05270 */
[----:B------:R-:W-:Y:S05]  /*8030*/  @P0 EXIT ;  /* 0x000000000000094d */ /* 0x000fea0003800000 */
[----:B------:R-:W-:Y:S01]  /*8040*/  LOP3.LUT P0, RZ, R9, 0xff, RZ, 0xc0, !PT ;  /* 0x000000ff09ff7812 */ /* 0x000fe2000780c0ff */
[----:B------:R-:W-:Y:S02]  /*8050*/  IMAD.MOV.U32 R0, RZ, RZ, 0x1 ;  /* 0x00000001ff007424 */ /* 0x000fe400078e00ff */
[----:B------:R-:W-:-:S10]  /*8060*/  IMAD.MOV.U32 R3, RZ, RZ, RZ ;  /* 0x000000ffff037224 */ /* 0x000fd400078e00ff */
[----:B------:R-:W-:Y:S05]  /*8070*/  @!P0 BRA `(.L_x_160) ;  /* 0x0000000c004c8947 */ /* 0x000fea0003800000 */
[----:B------:R-:W0:Y:S01]  /*8080*/  LDC R0, c[0x0][0x28c] ;  /* 0x0000a300ff007b82 */ /* 0x000e220000000800 */
[----:B------:R-:W-:Y:S01]  /*8090*/  LOP3.LUT P0, RZ, R4, 0x1f, RZ, 0xc0, !PT ;  /* 0x0000001f04ff7812 */ /* 0x000fe2000780c0ff */
[----:B------:R-:W-:Y:S01]  /*80a0*/  ULDC UR5, c[0x0][0x658] ;  /* 0x0001960000057ab9 */ /* 0x000fe20000000800 */
[----:B------:R-:W-:Y:S01]  /*80b0*/  UMOV UR6, 0xffffffff ;  /* 0xffffffff00067882 */ /* 0x000fe20000000000 */
[----:B------:R-:W-:Y:S01]  /*80c0*/  BSSY B0, `(.L_x_160) ;  /* 0x00000ce000007945 */ /* 0x000fe20003800000 */
[----:B------:R-:W-:Y:S01]  /*80d0*/  USHF.L.U32 UR6, UR6, UR5, URZ ;  /* 0x0000000506067299 */ /* 0x000fe2000800063f */
[C---:B------:R-:W-:Y:S01]  /*80e0*/  ISETP.NE.AND P2, PT, R5.reuse, RZ, PT ;  /* 0x000000ff0500720c */ /* 0x040fe20003f45270 */
[----:B------:R-:W-:Y:S01]  /*80f0*/  IMAD.MOV.U32 R11, RZ, RZ, 0x1 ;  /* 0x00000001ff0b7424 */ /* 0x000fe200078e00ff */
[----:B------:R-:W-:Y:S01]  /*8100*/  ISETP.NE.OR P0, PT, R5, RZ, !P0 ;  /* 0x000000ff0500720c */ /* 0x000fe20004705670 */
[----:B------:R-:W-:Y:S01]  /*8110*/  ULDC UR4, c[0x0][0x600] ;  /* 0x0001800000047ab9 */ /* 0x000fe20000000800 */
[----:B------:R-:W-:Y:S01]  /*8120*/  LOP3.LUT R19, R18, 0x2, RZ, 0xfc, !PT ;  /* 0x0000000212137812 */ /* 0x000fe200078efcff */
[----:B------:R-:W-:Y:S01]  /*8130*/  UMOV UR7, 0x1 ;  /* 0x0000000100077882 */ /* 0x000fe20000000000 */
[----:B------:R-:W-:-:S02]  /*8140*/  UIADD3 UR4, UR4, -0x1, URZ ;  /* 0xffffffff04047890 */ /* 0x000fc4000fffe03f */
[----:B------:R-:W-:Y:S02]  /*8150*/  USHF.L.U32 UR5, UR7, UR5, URZ ;  /* 0x0000000507057299 */ /* 0x000fe4000800063f */
[----:B------:R-:W-:Y:S01]  /*8160*/  ULOP3.LUT UR13, URZ, UR6, URZ, 0x33, !UPT ;  /* 0x000000063f0d7292 */ /* 0x000fe2000f8e333f */
[----:B------:R-:W-:Y:S01]  /*8170*/  ULDC.64 UR22, c[0x0][0x198] ;  /* 0x0000660000167ab9 */ /* 0x000fe20000000a00 */
[----:B0-----:R-:W-:-:S05]  /*8180*/  VIADD R0, R0, 0x7f ;  /* 0x0000007f00007836 */ /* 0x001fca0000000000 */
[----:B------:R-:W-:-:S04]  /*8190*/  SHF.R.S32.HI R3, RZ, 0x1f, R0 ;  /* 0x0000001fff037819 */ /* 0x000fc80000011400 */
[----:B------:R-:W-:Y:S01]  /*81a0*/  LEA.HI R3, R3, R0, RZ, 0x7 ;  /* 0x0000000003037211 */ /* 0x000fe200078f38ff */
[----:B------:R-:W-:-:S03]  /*81b0*/  IMAD.MOV.U32 R0, RZ, RZ, 0x1 ;  /* 0x00000001ff007424 */ /* 0x000fc600078e00ff */
[----:B------:R-:W-:Y:S01]  /*81c0*/  SHF.R.S32.HI R12, RZ, 0x7, R3 ;  /* 0x00000007ff0c7819 */ /* 0x000fe20000011403 */
[----:B------:R-:W-:-:S04]  /*81d0*/  IMAD.MOV.U32 R3, RZ, RZ, RZ ;  /* 0x000000ffff037224 */ /* 0x000fc800078e00ff */
[----:B------:R-:W-:-:S07]  /*81e0*/  VIADD R10, R12, 0x1 ;  /* 0x000000010c0a7836 */ /* 0x000fce0000000000 */
.L_x_172:
[----:B------:R-:W-:-:S03]  /*81f0*/  UMOV UR6, 0xffffffff ;  /* 0xffffffff00067882 */ /* 0x000fc60000000000 */
[----:B------:R-:W-:Y:S05]  /*8200*/  BRA.DIV UR6, `(.L_x_161) ;  /* 0x0000000e068c7947 */ /* 0x000fea000b800000 */
[----:B------:R-:W-:-:S13]  /*8210*/  ELECT P6, URZ, PT ;  /* 0x00000000003f782f */ /* 0x000fda00038c0000 */
.L_x_181:
[----:B------:R-:W0:Y:S01]  /*8220*/  LDC R4, c[0x0][0x28c] ;  /* 0x0000a300ff047b82 */ /* 0x000e220000000800 */
[----:B------:R-:W-:Y:S01]  /*8230*/  BSSY B1, `(.L_x_162) ;  /* 0x0000043000017945 */ /* 0x000fe20003800000 */
[----:B0-----:R-:W-:-:S13]  /*8240*/  ISETP.LT.OR P6, PT, R4, 0x1, !P6 ;  /* 0x000000010400780c */ /* 0x001fda00077c1670 */
[----:B------:R-:W-:Y:S05]  /*8250*/  @P6 BRA `(.L_x_163) ;  /* 0x0000000400006947 */ /* 0x000fea0003800000 */
[----:B------:R-:W-:Y:S02]  /*8260*/  IMAD.SHL.U32 R13, R13, 0x100, RZ ;  /* 0x000001000d0d7824 */ /* 0x000fe400078e00ff */
[----:B------:R-:W-:Y:S02]  /*8270*/  IMAD.SHL.U32 R20, R20, 0x40, RZ ;  /* 0x0000004014147824 */ /* 0x000fe400078e00ff */
[----:B------:R-:W-:Y:S02]  /*8280*/  IMAD.MOV.U32 R21, RZ, RZ, RZ ;  /* 0x000000ffff157224 */ /* 0x000fe400078e00ff */
[----:B------:R-:W-:Y:S02]  /*8290*/  IMAD.MOV.U32 R4, RZ, RZ, R10 ;  /* 0x000000ffff047224 */ /* 0x000fe400078e000a */
[----:B------:R-:W-:Y:S02]  /*82a0*/  IMAD.MOV.U32 R5, RZ, RZ, R0 ;  /* 0x000000ffff057224 */ /* 0x000fe400078e0000 */
[----:B------:R-:W-:-:S07]  /*82b0*/  IMAD.MOV.U32 R6, RZ, RZ, R3 ;  /* 0x000000ffff067224 */ /* 0x000fce00078e0003 */
.L_x_167:
[----:B------:R-:W0:Y:S01]  /*82c0*/  S2R R14, SR_CgaCtaId ;  /* 0x00000000000e7919 */ /* 0x000e220000008800 */
[----:B------:R-:W-:Y:S01]  /*82d0*/  MOV R7, 0x400 ;  /* 0x0000040000077802 */ /* 0x000fe20000000f00 */
[----:B------:R-:W1:Y:S03]  /*82e0*/  @!P2 LDC R9, c[0x0][0x500] ;  /* 0x00014000ff09ab82 */ /* 0x000e660000000800 */
[----:B0-----:R-:W-:Y:S02]  /*82f0*/  LEA R15, R14, R7, 0x18 ;  /* 0x000000070e0f7211 */ /* 0x001fe400078ec0ff */
[----:B------:R-:W-:-:S03]  /*8300*/  SHF.L.U32 R7, R5, 0x1f, RZ ;  /* 0x0000001f05077819 */ /* 0x000fc600000006ff */
[----:B------:R-:W-:-:S04]  /*8310*/  IMAD R14, R6, 0x8, R15 ;  /* 0x00000008060e7824 */ /* 0x000fc800078e020f */
[----:B------:R-:W0:Y:S02]  /*8320*/  SYNCS.PHASECHK.TRANS64.TRYWAIT P1, [R14+URZ+0x10], R7 ;  /* 0x000010070e0075a7 */ /* 0x000e24000802017f */
[----:B01----:R-:W-:Y:S05]  /*8330*/  @!P1 BRA `(.L_x_164) ;  /* 0x0000000c00609947 */ /* 0x003fea0003800000 */
.L_x_182:
[----:B0-----:R-:W-:Y:S01]  /*8340*/  PRMT R7, R19, 0x9910, RZ ;  /* 0x0000991013077816 */ /* 0x001fe200000000ff */
[----:B------:R0:W-:Y:S03]  /*8350*/  @!P2 SYNCS.ARRIVE.TRANS64 RZ, [R14+URZ], R9 ;  /* 0x000000090effa9a7 */ /* 0x0001e6000800003f */
[----:B------:R-:W-:-:S13]  /*8360*/  ISETP.NE.AND P1, PT, R7, 0x2, PT ;  /* 0x000000020700780c */ /* 0x000fda0003f25270 */
[----:B0-----:R-:W-:Y:S05]  /*8370*/  @P1 BRA `(.L_x_165) ;  /* 0x0000000000041947 */ /* 0x001fea0003800000 */
[----:B------:R-:W-:Y:S01]  /*8380*/  BPT.TRAP 0x1 ;  /* 0x000000040000795c */ /* 0x000fe20000300000 */
.L_x_165:
[----:B------:R-:W-:Y:S05]  /*8390*/  @P0 BRA `(.L_x_166) ;  /* 0x0000000000040947 */ /* 0x000fea0003800000 */
[----:B------:R-:W-:Y:S01]  /*83a0*/  BPT.TRAP 0x1 ;  /* 0x000000040000795c */ /* 0x000fe20000300000 */
.L_x_166:
[C-C-:B------:R-:W-:Y:S01]  /*83b0*/  IMAD R7, R6.reuse, 0x10000, R15.reuse ;  /* 0x0001000006077824 */ /* 0x140fe200078e020f */
[----:B------:R-:W-:Y:S01]  /*83c0*/  R2UR UR34, R21 ;  /* 0x00000000152272ca */ /* 0x000fe200000e0000 */
[----:B------:R-:W-:Y:S01]  /*83d0*/  IMAD R15, R6, 0x4000, R15 ;  /* 0x00004000060f7824 */ /* 0x000fe200078e020f */
[----:B------:R-:W-:Y:S01]  /*83e0*/  R2UR UR33, R14 ;  /* 0x000000000e2172ca */ /* 0x000fe200000e0000 */
[----:B------:R-:W-:Y:S01]  /*83f0*/  VIADD R4, R4, 0xffffffff ;  /* 0xffffffff04047836 */ /* 0x000fe20000000000 */
[----:B------:R-:W-:Y:S01]  /*8400*/  R2UR UR24, R7 ;  /* 0x00000000071872ca */ /* 0x000fe200000e0000 */
[----:B------:R-:W-:Y:S01]  /*8410*/  UIADD3 UR6, UP0, UR22, 0xf0, URZ ;  /* 0x000000f016067890 */ /* 0x000fe2000ff1e03f */
[----:B------:R-:W-:Y:S01]  /*8420*/  R2UR UR8, R15 ;  /* 0x000000000f0872ca */ /* 0x000fe200000e0000 */
[----:B------:R-:W-:Y:S01]  /*8430*/  UIADD3 UR30, UP1, UR22, 0x1f0, URZ ;  /* 0x000001f0161e7890 */ /* 0x000fe2000ff3e03f */
[----:B------:R-:W-:Y:S01]  /*8440*/  R2UR UR36, R8 ;  /* 0x00000000082472ca */ /* 0x000fe200000e0000 */
[----:B------:R-:W-:Y:S01]  /*8450*/  UIADD3.X UR7, URZ, UR23, URZ, UP0, !UPT ;  /* 0x000000173f077290 */ /* 0x000fe200087fe43f */
[----:B------:R-:W-:Y:S01]  /*8460*/  R2UR UR35, R13 ;  /* 0x000000000d2372ca */ /* 0x000fe200000e0000 */
[----:B------:R-:W-:Y:S01]  /*8470*/  UIADD3.X UR31, URZ, UR23, URZ, UP1, !UPT ;  /* 0x000000173f1f7290 */ /* 0x000fe20008ffe43f */
[----:B------:R-:W-:Y:S01]  /*8480*/  R2UR UR19, R20 ;  /* 0x00000000141372ca */ /* 0x000fe200000e0000 */
[----:B------:R-:W-:Y:S01]  /*8490*/  UIADD3 UR26, UR34, 0x40, URZ ;  /* 0x00000040221a7890 */ /* 0x000fe2000fffe03f */
[----:B------:R-:W-:Y:S01]  /*84a0*/  ISETP.GT.AND P3, PT, R4, 0x1, PT ;  /* 0x000000010400780c */ /* 0x000fe20003f64270 */
[----:B------:R-:W-:Y:S01]  /*84b0*/  VIADD R6, R6, 0x1 ;  /* 0x0000000106067836 */ /* 0x000fe20000000000 */
[----:B------:R-:W-:Y:S01]  /*84c0*/  UMOV UR14, 0x0 ;  /* 0x00000000000e7882 */ /* 0x000fe20000000000 */
[----:B------:R-:W-:Y:S01]  /*84d0*/  UIADD3 UR32, UR24, 0x100, URZ ;  /* 0x0000010018207890 */ /* 0x000fe2000fffe03f */
[----:B------:R-:W-:Y:S01]  /*84e0*/  VIADD R21, R21, 0x80 ;  /* 0x0000008015157836 */ /* 0x000fe20000000000 */
[----:B------:R-:W-:Y:S01]  /*84f0*/  UIADD3 UR24, UR24, 0x8100, URZ ;  /* 0x0000810018187890 */ /* 0x000fe2000fffe03f */
[----:B------:R-:W-:Y:S01]  /*8500*/  ISETP.NE.AND P1, PT, R6, 0x2, PT ;  /* 0x000000020600780c */ /* 0x000fe20003f25270 */
[----:B------:R-:W-:-:S02]  /*8510*/  UIADD3 UR16, UR8, 0x20100, URZ ;  /* 0x0002010008107890 */ /* 0x000fc4000fffe03f */
[----:B------:R-:W-:Y:S01]  /*8520*/  UIADD3 UR8, UR8, 0x22100, URZ ;  /* 0x0002210008087890 */ /* 0x000fe2000fffe03f */
[----:B------:R-:W-:Y:S01]  /*8530*/  SEL R14, RZ, 0x1, P1 ;  /* 0x00000001ff0e7807 */ /* 0x000fe20000800000 */
[----:B------:R-:W-:Y:S01]  /*8540*/  UMOV UR15, 0x10000000 ;  /* 0x10000000000f7882 */ /* 0x000fe20000000000 */
[----:B------:R-:W-:Y:S01]  /*8550*/  UMOV UR25, UR33 ;  /* 0x0000002100197c82 */ /* 0x000fe20008000000 */
[----:B------:R-:W-:Y:S01]  /*8560*/  UMOV UR28, UR36 ;  /* 0x00000024001c7c82 */ /* 0x000fe20008000000 */
[----:B------:R-:W-:Y:S01]  /*8570*/  UMOV UR27, UR35 ;  /* 0x00000023001b7c82 */ /* 0x000fe20008000000 */
[----:B------:R-:W-:Y:S01]  /*8580*/  UMOV UR17, UR33 ;  /* 0x0000002100117c82 */ /* 0x000fe20008000000 */
[----:B------:R-:W-:Y:S01]  /*8590*/  UMOV UR18, UR34 ;  /* 0x0000002200127c82 */ /* 0x000fe20008000000 */
[----:B------:R-:W-:Y:S01]  /*85a0*/  UMOV UR20, UR36 ;  /* 0x0000002400147c82 */ /* 0x000fe20008000000 */
[----:B------:R0:W-:Y:S01]  /*85b0*/  UTMALDG.3D [UR32], [UR6], desc[UR14] ;  /* 0x00000e20060075b4 */ /* 0x0001e20008011000 */
[----:B------:R-:W-:Y:S01]  /*85c0*/  UMOV UR9, UR33 ;  /* 0x0000002100097c82 */ /* 0x000fe20008000000 */
[----:B------:R-:W-:Y:S01]  /*85d0*/  UMOV UR11, UR19 ;  /* 0x00000013000b7c82 */ /* 0x000fe20008000000 */
[----:B------:R-:W-:Y:S01]  /*85e0*/  UMOV UR12, UR36 ;  /* 0x00000024000c7c82 */ /* 0x000fe20008000000 */
[----:B------:R-:W-:Y:S01]  /*85f0*/  UMOV UR10, UR26 ;  /* 0x0000001a000a7c82 */ /* 0x000fe20008000000 */
[----:B------:R-:W-:-:S02]  /*8600*/  LOP3.LUT R5, R5, R14, RZ, 0x3c, !PT ;  /* 0x0000000e05057212 */ /* 0x000fc400078e3cff */
[----:B------:R-:W-:Y:S01]  /*8610*/  SEL R6, R6, RZ, P1 ;  /* 0x000000ff06067207 */ /* 0x000fe20000800000 */
[----:B------:R0:W-:Y:S01]  /*8620*/  UTMALDG.3D [UR24], [UR6], desc[UR14] ;  /* 0x00000e18060075b4 */ /* 0x0001e20008011000 */
[----:B------:R0:W-:Y:S01]  /*8630*/  UTMALDG.3D [UR16], [UR30], desc[UR14] ;  /* 0x00000e101e0075b4 */ /* 0x0001e20008011000 */
[----:B------:R0:W-:Y:S02]  /*8640*/  UTMALDG.3D [UR8], [UR30], desc[UR14] ;  /* 0x00000e081e0075b4 */ /* 0x0001e40008011000 */
[----:B0-----:R-:W-:Y:S05]  /*8650*/  @P3 BRA `(.L_x_167) ;  /* 0xfffffffc00183947 */ /* 0x001fea000383ffff */
.L_x_163:
[----:B------:R-:W-:Y:S05]  /*8660*/  BSYNC B1 ;  /* 0x0000000000017941 */ /* 0x000fea0003800000 */
.L_x_162:
[----:B------:R-:W-:Y:S01]  /*8670*/  LOP3.LUT P3, RZ, R11, 0xff, RZ, 0xc0, !PT ;  /* 0x000000ff0bff7812 */ /* 0x000fe2000786c0ff */
[----:B------:R-:W-:Y:S01]  /*8680*/  IMAD.IADD R3, R12, 0x1, R3 ;  /* 0x000000010c037824 */ /* 0x000fe200078e0203 */
[----:B------:R-:W-:Y:S01]  /*8690*/  IADD3 R16, P4, R16, UR38, RZ ;  /* 0x0000002610107c10 */ /* 0x000fe2000ff9e0ff */
[----:B------:R-:W-:Y:S01]  /*86a0*/  ULDC.64 UR6, c[0x0][0x650] ;  /* 0x0001940000067ab9 */ /* 0x000fe20000000a00 */
[----:B------:R-:W-:Y:S01]  /*86b0*/  BSSY B1, `(.L_x_168) ;  /* 0x000006c000017945 */ /* 0x000fe20003800000 */
[----:B------:R-:W-:Y:S01]  /*86c0*/  IMAD.MOV.U32 R13, RZ, RZ, -0x1 ;  /* 0xffffffffff0d7424 */ /* 0x000fe200078e00ff */
[----:B------:R-:W-:Y:S01]  /*86d0*/  ISETP.GT.U32.AND P1, PT, R3, 0x1, PT ;  /* 0x000000010300780c */ /* 0x000fe20003f24070 */
[----:B------:R-:W-:Y:S01]  /*86e0*/  IMAD.MOV.U32 R20, RZ, RZ, -0x1 ;  /* 0xffffffffff147424 */ /* 0x000fe200078e00ff */
[----:B------:R-:W-:Y:S01]  /*86f0*/  SHF.R.U32.HI R4, RZ, 0x1, R3 ;  /* 0x00000001ff047819 */ /* 0x000fe20000011603 */
[----:B------:R-:W-:Y:S01]  /*8700*/  IMAD.MOV.U32 R8, RZ, RZ, -0x1 ;  /* 0xffffffffff087424 */ /* 0x000fe200078e00ff */
[----:B------:R-:W-:-:S02]  /*8710*/  ISETP.LT.U32.AND P1, PT, R12, 0x2, P1 ;  /* 0x000000020c00780c */ /* 0x000fc40000f21070 */
[----:B------:R-:W-:Y:S01]  /*8720*/  IADD3.X R17, R17, UR41, RZ, P4, !PT ;  /* 0x0000002911117c10 */ /* 0x000fe2000a7fe4ff */
[----:B------:R-:W0:Y:S01]  /*8730*/  @P3 S2R R6, SR_CgaCtaId ;  /* 0x0000000000063919 */ /* 0x000e220000008800 */
[----:B------:R-:W-:Y:S02]  /*8740*/  @P3 MOV R5, 0x400 ;  /* 0x0000040000053802 */ /* 0x000fe40000000f00 */
[----:B------:R-:W-:Y:S02]  /*8750*/  ISETP.GE.U32.AND P4, PT, R16, UR6, PT ;  /* 0x0000000610007c0c */ /* 0x000fe4000bf86070 */
[----:B------:R-:W-:Y:S02]  /*8760*/  LOP3.LUT R4, R4, 0x1, RZ, 0xc0, !PT ;  /* 0x0000000104047812 */ /* 0x000fe400078ec0ff */
[----:B------:R-:W-:Y:S02]  /*8770*/  LOP3.LUT R3, R3, 0x1, RZ, 0xc0, !PT ;  /* 0x0000000103037812 */ /* 0x000fe400078ec0ff */
[----:B------:R-:W-:-:S02]  /*8780*/  PRMT R11, RZ, 0x7610, R11 ;  /* 0x00007610ff0b7816 */ /* 0x000fc4000000000b */
[----:B0-----:R-:W-:-:S04]  /*8790*/  @P3 LEA R5, R6, R5, 0x18 ;  /* 0x0000000506053211 */ /* 0x001fc800078ec0ff */
[----:B------:R0:W-:Y:S01]  /*87a0*/  @P3 SYNCS.ARRIVE.TRANS64.A1T0 RZ, [R5+URZ+0x38], RZ ;  /* 0x000038ff05ff39a7 */ /* 0x0001e2000810003f */
[----:B------:R-:W-:-:S04]  /*87b0*/  ISETP.NE.U32.AND P3, PT, R4, 0x1, PT ;  /* 0x000000010400780c */ /* 0x000fc80003f65070 */
[----:B------:R-:W-:Y:S02]  /*87c0*/  ISETP.GT.U32.AND P3, PT, R12, 0x1, !P3 ;  /* 0x000000010c00780c */ /* 0x000fe40005f64070 */
[----:B0-----:R-:W-:Y:S02]  /*87d0*/  SEL R5, RZ, 0x1, !P1 ;  /* 0x00000001ff057807 */ /* 0x001fe40004800000 */
[----:B------:R-:W-:Y:S02]  /*87e0*/  ISETP.GE.U32.AND.EX P1, PT, R17, UR7, PT, P4 ;  /* 0x0000000711007c0c */ /* 0x000fe4000bf26140 */
[----:B------:R-:W-:-:S04]  /*87f0*/  SEL R4, RZ, 0x1, !P3 ;  /* 0x00000001ff047807 */ /* 0x000fc80005800000 */
[----:B------:R-:W-:Y:S02]  /*8800*/  LOP3.LUT R0, R4, R0, R5, 0x96, !PT ;  /* 0x0000000004007212 */ /* 0x000fe400078e9605 */
[----:B------:R-:W-:-:S05]  /*8810*/  PRMT R4, RZ, 0x7610, R4 ;  /* 0x00007610ff047816 */ /* 0x000fca0000000004 */
[----:B------:R-:W-:Y:S05]  /*8820*/  @P1 BRA `(.L_x_169) ;  /* 0x0000000400501947 */ /* 0x000fea0003800000 */
[----:B------:R-:W-:Y:S01]  /*8830*/  ULDC.64 UR6, c[0x0][0x628] ;  /* 0x00018a0000067ab9 */ /* 0x000fe20000000a00 */
[----:B------:R-:W0:Y:S01]  /*8840*/  S2R R14, SR_CTAID.X ;  /* 0x00000000000e7919 */ /* 0x000e220000002500 */
[----:B------:R-:W-:Y:S01]  /*8850*/  ISETP.NE.U32.AND P1, PT, RZ, UR6, PT ;  /* 0x00000006ff007c0c */ /* 0x000fe2000bf25070 */
[----:B------:R-:W-:Y:S01]  /*8860*/  ULDC UR9, c[0x0][0x630] ;  /* 0x00018c0000097ab9 */ /* 0x000fe20000000800 */
[----:B------:R-:W-:Y:S01]  /*8870*/  IMAD.MOV.U32 R4, RZ, RZ, R16 ;  /* 0x000000ffff047224 */ /* 0x000fe200078e0010 */
[----:B------:R-:W1:Y:S01]  /*8880*/  S2R R13, SR_CTAID.Y ;  /* 0x00000000000d7919 */ /* 0x000e620000002600 */
[----:B------:R-:W-:Y:S01]  /*8890*/  ISETP.NE.AND.EX P1, PT, RZ, UR7, PT, P1 ;  /* 0x00000007ff007c0c */ /* 0x000fe2000bf25310 */
[----:B------:R-:W-:-:S12]  /*88a0*/  IMAD.MOV.U32 R5, RZ, RZ, R17 ;  /* 0x000000ffff057224 */ /* 0x000fd800078e0011 */
[----:B------:R-:W-:Y:S05]  /*88b0*/  @!P1 BRA `(.L_x_170) ;  /* 0x0000000000289947 */ /* 0x000fea0003800000 */
[----:B------:R-:W-:Y:S02]  /*88c0*/  ULDC UR8, c[0x0][0x634] ;  /* 0x00018d0000087ab9 */ /* 0x000fe40000000800 */
[----:B------:R-:W-:-:S05]  /*88d0*/  IADD3 R9, P1, R16, UR8, RZ ;  /* 0x0000000810097c10 */ /* 0x000fca000ff3e0ff */
[----:B------:R-:W-:-:S04]  /*88e0*/  IMAD.X R15, RZ, RZ, R17, P1 ;  /* 0x000000ffff0f7224 */ /* 0x000fc800008e0611 */
[----:B------:R-:W-:-:S04]  /*88f0*/  IMAD.WIDE.U32 R6, R15, UR6, RZ ;  /* 0x000000060f067c25 */ /* 0x000fc8000f8e00ff */
[----:B------:R-:W-:-:S04]  /*8900*/  IMAD.WIDE.U32 R6, P1, R9, UR7, R6 ;  /* 0x0000000709067c25 */ /* 0x000fc8000f820006 */
[----:B------:R-:W-:-:S04]  /*8910*/  IMAD.WIDE.U32 R8, R9, UR6, RZ ;  /* 0x0000000609087c25 */ /* 0x000fc8000f8e00ff */
[----:B------:R-:W-:Y:S01]  /*8920*/  IMAD.X R5, RZ, RZ, RZ, P1 ;  /* 0x000000ffff057224 */ /* 0x000fe200008e06ff */
[----:B------:R-:W-:Y:S01]  /*8930*/  IADD3 RZ, P1, R9, R6, RZ ;  /* 0x0000000609ff7210 */ /* 0x000fe20007f3e0ff */
[----:B------:R-:W-:-:S04]  /*8940*/  IMAD.MOV.U32 R4, RZ, RZ, R7 ;  /* 0x000000ffff047224 */ /* 0x000fc800078e0007 */
[----:B------:R-:W-:-:S08]  /*8950*/  IMAD.WIDE.U32.X R4, R15, UR7, R4, P1 ;  /* 0x000000070f047c25 */ /* 0x000fd000088e0404 */
.L_x_170:
[--C-:B------:R-:W-:Y:S01]  /*8960*/  SHF.R.U64 R8, R4, UR9, R5.reuse ;  /* 0x0000000904087c19 */ /* 0x100fe20008001205 */
[----:B------:R-:W-:Y:S01]  /*8970*/  ULDC.64 UR6, c[0x0][0x620] ;  /* 0x0001880000067ab9 */ /* 0x000fe20000000a00 */
[----:B------:R-:W-:Y:S01]  /*8980*/  SHF.R.U32.HI R4, RZ, UR9, R5 ;  /* 0x00000009ff047c19 */ /* 0x000fe20008011605 */
[----:B------:R-:W2:Y:S01]  /*8990*/  LDC R25, c[0x0][0x144] ;  /* 0x00005100ff197b82 */ /* 0x000ea20000000800 */
[----:B------:R-:W-:Y:S01]  /*89a0*/  IADD3 R7, P1, RZ, -R8, RZ ;  /* 0x80000008ff077210 */ /* 0x000fe20007f3e0ff */
[----:B------:R-:W-:Y:S01]  /*89b0*/  ULDC.64 UR10, c[0x0][0x640] ;  /* 0x00019000000a7ab9 */ /* 0x000fe20000000a00 */
[----:B0-----:R-:W-:Y:S01]  /*89c0*/  I2FP.F32.U32 R9, R14 ;  /* 0x0000000e00097245 */ /* 0x001fe20000201000 */
[----:B------:R-:W-:Y:S02]  /*89d0*/  ULDC UR8, c[0x0][0x608] ;  /* 0x0001820000087ab9 */ /* 0x000fe40000000800 */
[----:B------:R-:W-:Y:S01]  /*89e0*/  IMAD.X R4, RZ, RZ, ~R4, P1 ;  /* 0x000000ffff047224 */ /* 0x000fe200008e0e04 */
[----:B------:R-:W-:Y:S01]  /*89f0*/  ISETP.NE.U32.AND P1, PT, RZ, UR10, PT ;  /* 0x0000000aff007c0c */ /* 0x000fe2000bf25070 */
[----:B------:R-:W0:Y:S02]  /*8a00*/  LDC R20, c[0x0][0x148] ;  /* 0x00005200ff147b82 */ /* 0x000e240000000800 */
[----:B------:R-:W-:Y:S01]  /*8a10*/  IMAD R6, R4, UR6, RZ ;  /* 0x0000000604067c24 */ /* 0x000fe2000f8e02ff */
[----:B------:R-:W-:Y:S01]  /*8a20*/  ISETP.NE.AND.EX P1, PT, RZ, UR11, PT, P1 ;  /* 0x0000000bff007c0c */ /* 0x000fe2000bf25310 */
[----:B------:R-:W-:Y:S01]  /*8a30*/  IMAD.WIDE.U32 R4, R7, UR6, R16 ;  /* 0x0000000607047c25 */ /* 0x000fe2000f8e0010 */
[----:B------:R-:W-:-:S03]  /*8a40*/  ULDC UR6, c[0x0][0x150] ;  /* 0x0000540000067ab9 */ /* 0x000fc60000000800 */
[----:B------:R-:W-:Y:S02]  /*8a50*/  IMAD R7, R7, UR7, R6 ;  /* 0x0000000707077c24 */ /* 0x000fe4000f8e0206 */
[----:B------:R-:W-:Y:S01]  /*8a60*/  FMUL R6, R9, UR6 ;  /* 0x0000000609067c20 */ /* 0x000fe20008400000 */
[----:B------:R-:W-:Y:S01]  /*8a70*/  ULDC UR6, c[0x0][0x618] ;  /* 0x0001860000067ab9 */ /* 0x000fe20000000800 */
[----:B------:R-:W-:Y:S01]  /*8a80*/  ULDC UR7, c[0x0][0x154] ;  /* 0x0000550000077ab9 */ /* 0x000fe20000000800 */
[----:B------:R-:W-:-:S03]  /*8a90*/  IMAD.IADD R5, R5, 0x1, R7 ;  /* 0x0000000105057824 */ /* 0x000fc600078e0207 */
[----:B------:R-:W3:Y:S02]  /*8aa0*/  F2I.U32.TRUNC.NTZ R6, R6 ;  /* 0x0000000600067305 */ /* 0x000ee4000020f000 */
[----:B------:R-:W-:Y:S02]  /*8ab0*/  SHF.R.U64 R9, R4, UR6, R5 ;  /* 0x0000000604097c19 */ /* 0x000fe40008001205 */
[----:B-1----:R-:W-:-:S05]  /*8ac0*/  I2FP.F32.U32 R4, R13 ;  /* 0x0000000d00047245 */ /* 0x002fca0000201000 */
[----:B------:R-:W-:Y:S01]  /*8ad0*/  FMUL R22, R4, UR7 ;  /* 0x0000000704167c20 */ /* 0x000fe20008400000 */
[----:B------:R-:W-:Y:S01]  /*8ae0*/  SHF.R.U32.HI R4, RZ, UR6, R5 ;  /* 0x00000006ff047c19 */ /* 0x000fe20008011605 */
[----:B------:R-:W-:-:S03]  /*8af0*/  ULDC UR6, c[0x0][0x658] ;  /* 0x0001960000067ab9 */ /* 0x000fc60000000800 */
[--C-:B------:R-:W-:Y:S01]  /*8b00*/  SHF.R.U64 R21, R9, UR8, R4.reuse ;  /* 0x0000000809157c19 */ /* 0x100fe20008001204 */
[----:B------:R-:W1:Y:S01]  /*8b10*/  F2I.U32.TRUNC.NTZ R22, R22 ;  /* 0x0000001600167305 */ /* 0x000e62000020f000 */
[----:B------:R-:W-:Y:S01]  /*8b20*/  SHF.R.U32.HI R4, RZ, UR8, R4 ;  /* 0x00000008ff047c19 */ /* 0x000fe20008011604 */
[----:B---3--:R-:W-:-:S03]  /*8b30*/  IMAD.MOV R6, RZ, RZ, -R6 ;  /* 0x000000ffff067224 */ /* 0x008fc600078e0a06 */
[----:B------:R-:W-:Y:S01]  /*8b40*/  SHF.R.U64 R15, R21, UR6, R4 ;  /* 0x00000006150f7c19 */ /* 0x000fe20008001204 */
[----:B--2---:R-:W-:Y:S01]  /*8b50*/  IMAD R14, R25, R6, R14 ;  /* 0x00000006190e7224 */ /* 0x004fe200078e020e */
[----:B------:R-:W-:-:S03]  /*8b60*/  SHF.R.U32.HI R23, RZ, UR6, R4 ;  /* 0x00000006ff177c19 */ /* 0x000fc60008011604 */
[----:B------:R-:W-:Y:S02]  /*8b70*/  IMAD.MOV.U32 R4, RZ, RZ, R15 ;  /* 0x000000ffff047224 */ /* 0x000fe400078e000f */
[----:B------:R-:W-:Y:S01]  /*8b80*/  IMAD.MOV.U32 R5, RZ, RZ, R23 ;  /* 0x000000ffff057224 */ /* 0x000fe200078e0017 */
[----:B-1----:R-:W-:Y:S06]  /*8b90*/  @!P1 BRA `(.L_x_171) ;  /* 0x0000000000289947 */ /* 0x002fec0003800000 */
[----:B------:R-:W-:Y:S02]  /*8ba0*/  ULDC UR6, c[0x0][0x64c] ;  /* 0x0001930000067ab9 */ /* 0x000fe40000000800 */
[----:B------:R-:W-:-:S05]  /*8bb0*/  IADD3 R5, P1, R15, UR6, RZ ;  /* 0x000000060f057c10 */ /* 0x000fca000ff3e0ff */
[----:B------:R-:W-:-:S04]  /*8bc0*/  IMAD.X R23, RZ, RZ, R23, P1 ;  /* 0x000000ffff177224 */ /* 0x000fc800008e0617 */
[----:B------:R-:W-:-:S04]  /*8bd0*/  IMAD.WIDE.U32 R6, R23, UR10, RZ ;  /* 0x0000000a17067c25 */ /* 0x000fc8000f8e00ff */
[----:B------:R-:W-:-:S04]  /*8be0*/  IMAD.WIDE.U32 R6, P1, R5, UR11, R6 ;  /* 0x0000000b05067c25 */ /* 0x000fc8000f820006 */
[----:B------:R-:W-:-:S04]  /*8bf0*/  IMAD.WIDE.U32 R4, R5, UR10, RZ ;  /* 0x0000000a05047c25 */ /* 0x000fc8000f8e00ff */
[----:B------:R-:W-:Y:S01]  /*8c00*/  IMAD.MOV.U32 R4, RZ, RZ, R7 ;  /* 0x000000ffff047224 */ /* 0x000fe200078e0007 */
[----:B------:R-:W-:Y:S01]  /*8c10*/  IADD3 RZ, P3, R5, R6, RZ ;  /* 0x0000000605ff7210 */ /* 0x000fe20007f7e0ff */
[----:B------:R-:W-:-:S04]  /*8c20*/  IMAD.X R5, RZ, RZ, RZ, P1 ;  /* 0x000000ffff057224 */ /* 0x000fc800008e06ff */
[----:B------:R-:W-:-:S08]  /*8c30*/  IMAD.WIDE.U32.X R4, R23, UR11, R4, P3 ;  /* 0x0000000b17047c25 */ /* 0x000fd000098e0404 */
.L_x_171:
[----:B------:R-:W-:Y:S01]  /*8c40*/  ISETP.NE.AND P1, PT, R2, 0x1, PT ;  /* 0x000000010200780c */ /* 0x000fe20003f25270 */
[----:B------:R-:W-:Y:S01]  /*8c50*/  ULDC UR6, c[0x0][0x648] ;  /* 0x0001920000067ab9 */ /* 0x000fe20000000800 */
[----:B------:R-:W-:Y:S01]  /*8c60*/  LOP3.LUT R21, R21, UR13, RZ, 0xc0, !PT ;  /* 0x0000000d15157c12 */ /* 0x000fe2000f8ec0ff */
[----:B------:R-:W-:Y:S01]  /*8c70*/  IMAD.MOV R22, RZ, RZ, -R22 ;  /* 0x000000ffff167224 */ /* 0x000fe200078e0a16 */
[----:B------:R-:W-:Y:S01]  /*8c80*/  SHF.R.U64 R4, R4, UR6, R5 ;  /* 0x0000000604047c19 */ /* 0x000fe20008001205 */
[----:B------:R-:W-:Y:S01]  /*8c90*/  ULDC UR6, c[0x0][0x638] ;  /* 0x00018e0000067ab9 */ /* 0x000fe20000000800 */
[----:B------:R-:W-:Y:S01]  /*8ca0*/  ULDC UR7, c[0x0][0x610] ;  /* 0x0001840000077ab9 */ /* 0x000fe20000000800 */
[----:B------:R-:W-:Y:S02]  /*8cb0*/  IMAD.MOV.U32 R5, RZ, RZ, 0x1 ;  /* 0x00000001ff057424 */ /* 0x000fe400078e00ff */
[----:B------:R-:W-:Y:S02]  /*8cc0*/  IMAD.MOV R6, RZ, RZ, -R4 ;  /* 0x000000ffff067224 */ /* 0x000fe400078e0a04 */
[----:B------:R-:W-:Y:S01]  /*8cd0*/  IMAD R21, R4, UR5, R21 ;  /* 0x0000000504157c24 */ /* 0x000fe2000f8e0215 */
[----:B------:R-:W-:Y:S01]  /*8ce0*/  LOP3.LUT R4, R9, UR4, RZ, 0xc0, !PT ;  /* 0x0000000409047c12 */ /* 0x000fe2000f8ec0ff */
[----:B0-----:R-:W-:-:S02]  /*8cf0*/  @P1 IMAD R14, R20, R22, R13 ;  /* 0x00000016140e1224 */ /* 0x001fc400078e020d */
[----:B------:R-:W-:Y:S01]  /*8d00*/  IMAD R15, R6, UR6, R15 ;  /* 0x00000006060f7c24 */ /* 0x000fe2000f8e020f */
[----:B------:R-:W-:Y:S01]  /*8d10*/  ULDC UR6, c[0x0][0x600] ;  /* 0x0001800000067ab9 */ /* 0x000fe20000000800 */
[----:B------:R-:W-:Y:S02]  /*8d20*/  IMAD R14, R21, UR7, R14 ;  /* 0x00000007150e7c24 */ /* 0x000fe4000f8e020e */
[--C-:B------:R-:W-:Y:S01]  /*8d30*/  IMAD R15, R15, UR6, R4.reuse ;  /* 0x000000060f0f7c24 */ /* 0x100fe2000f8e0204 */
[----:B------:R-:W-:-:S04]  /*8d40*/  PRMT R4, R5, 0x7610, R4 ;  /* 0x0000761005047816 */ /* 0x000fc80000000004 */
[----:B------:R-:W-:Y:S02]  /*8d50*/  SEL R20, R15, R14, !P1 ;  /* 0x0000000e0f147207 */ /* 0x000fe40004800000 */
[----:B------:R-:W-:-:S07]  /*8d60*/  SEL R13, R14, R15, !P1 ;  /* 0x0000000f0e0d7207 */ /* 0x000fce0004800000 */
.L_x_169:
[----:B------:R-:W-:Y:S05]  /*8d70*/  BSYNC B1 ;  /* 0x0000000000017941 */ /* 0x000fea0003800000 */
.L_x_168:
[----:B------:R-:W-:-:S13]  /*8d80*/  LOP3.LUT P1, RZ, R4, 0xff, RZ, 0xc0, !PT ;  /* 0x000000ff04ff7812 */ /* 0x000fda000782c0ff */
[----:B------:R-:W-:Y:S05]  /*8d90*/  @P1 BRA `(.L_x_172) ;  /* 0xfffffff400141947 */ /* 0x000fea000383ffff */
[----:B------:R-:W-:Y:S05]  /*8da0*/  BSYNC B0 ;  /* 0x0000000000007941 */ /* 0x000fea0003800000 */
.L_x_160:
[----:B------:R-:W-:-:S03]  /*8db0*/  UMOV UR6, 0xffffffff ;  /* 0xffffffff00067882 */ /* 0x000fc60000000000 */
[----:B------:R-:W-:Y:S05]  /*8dc0*/  BRA.DIV UR6, `(.L_x_173) ;  /* 0x0000000206d07947 */ /* 0x000fea000b800000 */
[----:B------:R-:W-:-:S13]  /*8dd0*/  ELECT P6, URZ, PT ;  /* 0x00000000003f782f */ /* 0x000fda00038c0000 */
.L_x_185:
[----:B------:R-:W-:Y:S04]  /*8de0*/  BSSY B0, `(.L_x_174) ;  /* 0x0000019000007945 */ /* 0x000fe80003800000 */
[----:B------:R-:W-:Y:S05]  /*8df0*/  @!P6 BRA `(.L_x_175) ;  /* 0x00000000005ce947 */ /* 0x000fea0003800000 */
[----:B------:R-:W-:-:S04]  /*8e00*/  LOP3.LUT R18, R18, 0x2, RZ, 0xfc, !PT ;  /* 0x0000000212127812 */ /* 0x000fc800078efcff */
[----:B------:R-:W-:-:S13]  /*8e10*/  ISETP.NE.AND P0, PT, R18, 0x3, PT ;  /* 0x000000031200780c */ /* 0x000fda0003f05270 */
[----:B------:R-:W-:Y:S05]  /*8e20*/  @!P0 BRA `(.L_x_176) ;  /* 0x0000000000048947 */ /* 0x000fea0003800000 */
[----:B------:R-:W-:Y:S01]  /*8e30*/  BPT.TRAP 0x1 ;  /* 0x000000040000795c */ /* 0x000fe20000300000 */
.L_x_176:
[----:B------:R-:W0:Y:S01]  /*8e40*/  S2R R5, SR_CgaCtaId ;  /* 0x0000000000057919 */ /* 0x000e220000008800 */
[----:B------:R-:W-:Y:S02]  /*8e50*/  MOV R2, 0x400 ;  /* 0x0000040000027802 */ /* 0x000fe40000000f00 */
[----:B------:R-:W-:Y:S02]  /*8e60*/  SHF.L.U32 R4, R0, 0x1f, RZ ;  /* 0x0000001f00047819 */ /* 0x000fe400000006ff */
[----:B0-----:R-:W-:-:S05]  /*8e70*/  LEA R2, R5, R2, 0x18 ;  /* 0x0000000205027211 */ /* 0x001fca00078ec0ff */
[----:B------:R-:W-:-:S04]  /*8e80*/  VIADD R2, R2, 0x10 ;  /* 0x0000001002027836 */ /* 0x000fc80000000000 */
[C---:B------:R-:W-:Y:S02]  /*8e90*/  IMAD R7, R3.reuse, 0x8, R2 ;  /* 0x0000000803077824 */ /* 0x040fe400078e0202 */
[----:B------:R-:W-:Y:S02]  /*8ea0*/  VIADD R3, R3, 0x1 ;  /* 0x0000000103037836 */ /* 0x000fe40000000000 */
[----:B------:R-:W0:Y:S03]  /*8eb0*/  SYNCS.PHASECHK.TRANS64.TRYWAIT P0, [R7+URZ], R4 ;  /* 0x00000004070075a7 */ /* 0x000e26000800017f */
[----:B------:R-:W-:-:S04]  /*8ec0*/  ISETP.NE.AND P1, PT, R3, 0x2, PT ;  /* 0x000000020300780c */ /* 0x000fc80003f25270 */
[----:B------:R-:W-:Y:S02]  /*8ed0*/  SEL R5, RZ, 0x1, P1 ;  /* 0x00000001ff057807 */ /* 0x000fe40000800000 */
[----:B------:R-:W-:Y:S02]  /*8ee0*/  SEL R3, R3, RZ, P1 ;  /* 0x000000ff03037207 */ /* 0x000fe40000800000 */
[----:B------:R-:W-:Y:S01]  /*8ef0*/  LOP3.LUT R0, R0, R5, RZ, 0x3c, !PT ;  /* 0x0000000500007212 */ /* 0x000fe200078e3cff */
[----:B0-----:R-:W-:Y:S06]  /*8f00*/  @!P0 BRA `(.L_x_177) ;  /* 0x0000000000a08947 */ /* 0x001fec0003800000 */
.L_x_186:
[----:B------:R-:W-:Y:S01]  /*8f10*/  IMAD R3, R3, 0x8, R2 ;  /* 0x0000000803037824 */ /* 0x000fe200078e0202 */
[----:B------:R-:W-:-:S07]  /*8f20*/  SHF.L.U32 R0, R0, 0x1f, RZ ;  /* 0x0000001f00007819 */ /* 0x000fce00000006ff */
.L_x_178:
[----:B-1----:R1:W2:Y:S02]  /*8f30*/  SYNCS.PHASECHK.TRANS64.TRYWAIT P0, [R3+URZ], R0 ;  /* 0x00000000030075a7 */ /* 0x0022a4000800017f */
[----:B--2---:R-:W-:Y:S05]  /*8f40*/  @!P0 NANOSLEEP.SYNCS 0x989680 ;  /* 0x009896800000895d */ /* 0x004fea0003900000 */
[----:B------:R-:W2:Y:S02]  /*8f50*/  @!P0 SYNCS.PHASECHK.TRANS64 P0, [R3+URZ], R0 ;  /* 0x00000000030085a7 */ /* 0x000ea4000800007f */
[----:B--2---:R-:W-:Y:S05]  /*8f60*/  @!P0 BRA `(.L_x_178) ;  /* 0xfffffffc00f08947 */ /* 0x004fea000383ffff */
.L_x_175:
[----:B------:R-:W-:Y:S05]  /*8f70*/  BSYNC B0 ;  /* 0x0000000000007941 */ /* 0x000fea0003800000 */
.L_x_174:
[----:B------:R-:W-:Y:S05]  /*8f80*/  EXIT ;  /* 0x000000000000794d */ /* 0x000fea0003800000 */
.L_x_17:
[----:B-1----:R1:W2:Y:S02]  /*8f90*/  SYNCS.PHASECHK.TRANS64.TRYWAIT P1, [R3+URZ], R0 ;  /* 0x00000000030075a7 */ /* 0x0022a4000802017f */
[----:B--2---:R-:W-:Y:S05]  /*8fa0*/  @!P1 NANOSLEEP.SYNCS 0x989680 ;  /* 0x009896800000995d */ /* 0x004fea0003900000 */
[----:B------:R-:W2:Y:S02]  /*8fb0*/  @!P1 SYNCS.PHASECHK.TRANS64 P1, [R3+URZ], R0 ;  /* 0x00000000030095a7 */ /* 0x000ea4000802007f */
[----:B--2---:R-:W-:Y:S05]  /*8fc0*/  @!P1 BRA `(.L_x_17) ;  /* 0xfffffffc00f09947 */ /* 0x004fea000383ffff */
[----:B------:R-:W-:Y:S05]  /*8fd0*/  BRA `(.L_x_16) ;  /* 0xffffff8400347947 */ /* 0x000fea000383ffff */
.L_x_22:
[----:B-1----:R-:W-:-:S04]  /*8fe0*/  IMAD.U32 R4, RZ, RZ, UR4 ;  /* 0x00000004ff047e24 */ /* 0x002fc8000f8e00ff */
[----:B------:R1:W2:Y:S03]  /*8ff0*/  SYNCS.PHASECHK.TRANS64.TRYWAIT P1, [R4+URZ], R3 ;  /* 0x00000003040075a7 */ /* 0x0002a6000802017f */
[----:B--2---:R-:W-:Y:S05]  /*9000*/  @!P1 NANOSLEEP.SYNCS 0x989680 ;  /* 0x009896800000995d */ /* 0x004fea0003900000 */
[----:B------:R-:W2:Y:S02]  /*9010*/  @!P1 SYNCS.PHASECHK.TRANS64 P1, [R4+URZ], R3 ;  /* 0x00000003040095a7 */ /* 0x000ea4000802007f */
[----:B--2---:R-:W-:Y:S05]  /*9020*/  @!P1 BRA `(.L_x_22) ;  /* 0xfffffffc00ec9947 */ /* 0x004fea000383ffff */
[----:B------:R-:W-:Y:S05]  /*9030*/  BRA `(.L_x_21) ;  /* 0xffffff8c00387947 */ /* 0x000fea000383ffff */
.L_x_161:
[----:B------:R-:W-:Y:S01]  /*9040*/  BSSY B1, `(.L_x_179) ;  /* 0x0000006000017945 */ /* 0x000fe20003800000 */
[----:B------:R-:W-:-:S07]  /*9050*/  IMAD.MOV.U32 R15, RZ, RZ, -0x1 ;  /* 0xffffffffff0f7424 */ /* 0x000fce00078e00ff */
[----:B------:R-:W-:Y:S05]  /*9060*/  WARPSYNC.COLLECTIVE R15, `(.L_x_180) ;  /* 0x000000000f0c7348 */ /* 0x000fea0003c00000 */
[----:B------:R-:W-:Y:S02]  /*9070*/  ELECT P6, UR62, PT ;  /* 0x00000000003e782f */ /* 0x000fe400038c0000 */
[----:B------:R-:W-:Y:S01]  /*9080*/  MOV R14, UR62 ;  /* 0x0000003e000e7c02 */ /* 0x000fe20008000f00 */
[----:B------:R-:W-:Y:S10]  /*9090*/  ENDCOLLECTIVE ;  /* 0x000000000000791b */ /* 0x000ff40003800000 */
.L_x_180:
[----:B------:R-:W-:Y:S05]  /*90a0*/  BSYNC B1 ;  /* 0x0000000000017941 */ /* 0x000fea0003800000 */
.L_x_179:
[----:B------:R-:W-:Y:S05]  /*90b0*/  BRA `(.L_x_181) ;  /* 0xfffffff000587947 */ /* 0x000fea000383ffff */
.L_x_164:
[----:B0-----:R0:W1:Y:S02]  /*90c0*/  SYNCS.PHASECHK.TRANS64.TRYWAIT P1, [R14+URZ+0x10], R7 ;  /* 0x000010070e0075a7 */ /* 0x001064000802017f */
[----:B-1----:R-:W-:Y:S05]  /*90d0*/  @!P1 NANOSLEEP.SYNCS 0x989680 ;  /* 0x009896800000995d */ /* 0x002fea0003900000 */
[----:B------:R-:W1:Y:S02]  /*90e0*/  @!P1 SYNCS.PHASECHK.TRANS64 P1, [R14+URZ+0x10], R7 ;  /* 0x000010070e0095a7 */ /* 0x000e64000802007f */
[----:B-1----:R-:W-:Y:S05]  /*90f0*/  @!P1 BRA `(.L_x_164) ;  /* 0xfffffffc00f09947 */ /* 0x002fea000383ffff */
[----:B------:R-:W-:Y:S05]  /*9100*/  BRA `(.L_x_182) ;  /* 0xfffffff0008c7947 */ /* 0x000fea000383ffff */
.L_x_173:
[----:B------:R-:W-:Y:S01]  /*9110*/  BSSY B0, `(.L_x_183) ;  /* 0x0000006000007945 */ /* 0x000fe20003800000 */
[----:B------:R-:W-:-:S07]  /*9120*/  IMAD.MOV.U32 R15, RZ, RZ, -0x1 ;  /* 0xffffffffff0f7424 */ /* 0x000fce00078e00ff */
[----:B------:R-:W-:Y:S05]  /*9130*/  WARPSYNC.COLLECTIVE R15, `(.L_x_184) ;  /* 0x000000000f0c7348 */ /* 0x000fea0003c00000 */
[----:B------:R-:W-:Y:S02]  /*9140*/  ELECT P6, UR62, PT ;  /* 0x00000000003e782f */ /* 0x000fe400038c0000 */
[----:B------:R-:W-:Y:S01]  /*9150*/  MOV R14, UR62 ;  /* 0x0000003e000e7c02 */ /* 0x000fe20008000f00 */
[----:B------:R-:W-:Y:S10]  /*9160*/  ENDCOLLECTIVE ;  /* 0x000000000000791b */ /* 0x000ff40003800000 */
.L_x_184:
[----:B------:R-:W-:Y:S05]  /*9170*/  BSYNC B0 ;  /* 0x0000000000007941 */ /* 0x000fea0003800000 */
.L_x_183:
[----:B------:R-:W-:Y:S05]  /*9180*/  BRA `(.L_x_185) ;  /* 0xfffffffc00147947 */ /* 0x000fea000383ffff */
.L_x_177:
[----:B0-----:R0:W1:Y:S02]  /*9190*/  SYNCS.PHASECHK.TRANS64.TRYWAIT P0, [R7+URZ], R4 ;  /* 0x00000004070075a7 */ /* 0x001064000800017f */
[----:B-1----:R-:W-:Y:S05]  /*91a0*/  @!P0 NANOSLEEP.SYNCS 0x989680 ;  /* 0x009896800000895d */ /* 0x002fea0003900000 */
[----:B------:R-:W1:Y:S02]  /*91b0*/  @!P0 SYNCS.PHASECHK.TRANS64 P0, [R7+URZ], R4 ;  /* 0x00000004070085a7 */ /* 0x000e64000800007f */
[----:B-1----:R-:W-:Y:S05]  /*91c0*/  @!P0 BRA `(.L_x_177) ;  /* 0xfffffffc00f08947 */ /* 0x002fea000383ffff */
[----:B------:R-:W-:Y:S05]  /*91d0*/  BRA `(.L_x_186) ;  /* 0xfffffffc004c7947 */ /* 0x000fea000383ffff */
.L_x_187:
[----:B------:R-:W-:-:S00]  /*91e0*/  BRA `(.L_x_187) ;  /* 0xfffffffc00fc7947 */ /* 0x000fc0000383ffff */
[----:B------:R-:W-:-:S00]  /*91f0*/  NOP ;  /* 0x0000000000007918 */ /* 0x000fc00000000000 */
        /* <DEDUP_REMOVED lines=8> */
.L_x_188:


//--------------------- .nv.global.init           --------------------------
	.section	.nv.global.init,"aw",@progbits
.nv.global.init:
	.type		$str$22,@object
	.size		$str$22,($str$23 - $str$22)
$str$22:
        /*0000*/ 	.byte	0x6b, 0x5f, 0x74, 0x69, 0x6c, 0x65, 0x5f, 0x63, 0x6f, 0x75, 0x6e, 0x74, 0x20, 0x3e, 0x3d, 0x20
        /*0010*/ 	.byte	0x31, 0x00
	.type		$str$23,@object
	.size		$str$23,(__unnamed_1 - $str$23)
$str$23:
        /*0012*/ 	.byte	0x2f, 0x74, 0x6d, 0x70, 0x2f, 0x63, 0x75, 0x74, 0x6c, 0x61, 0x73, 0x73, 0x5f, 0x73, 0x77, 0x65
        /*0022*/ 	.byte	0x65, 0x70, 0x5f, 0x73, 0x72, 0x63, 0x2f, 0x69, 0x6e, 0x63, 0x6c, 0x75, 0x64, 0x65, 0x2f, 0x63
        /*0032*/ 	.byte	0x75, 0x74, 0x6c, 0x61, 0x73, 0x73, 0x2f, 0x67, 0x65, 0x6d, 0x6d, 0x2f, 0x63, 0x6f, 0x6c, 0x6c
        /*0042*/ 	.byte	0x65, 0x63, 0x74, 0x69, 0x76, 0x65, 0x2f, 0x73, 0x6d, 0x39, 0x30, 0x5f, 0x6d, 0x6d, 0x61, 0x5f
        /*0052*/ 	.byte	0x74, 0x6d, 0x61, 0x5f, 0x67, 0x6d, 0x6d, 0x61, 0x5f, 0x73, 0x73, 0x5f, 0x77, 0x61, 0x72, 0x70
        /*0062*/ 	.byte	0x73, 0x70, 0x65, 0x63, 0x69, 0x61, 0x6c, 0x69, 0x7a, 0x65, 0x64, 0x2e, 0x68, 0x70, 0x70, 0x00
	.type		__unnamed_1,@object
	.size		__unnamed_1,(.L_0 - __unnamed_1)
__unnamed_1:
        /*0072*/ 	.byte	0x76, 0x6f, 0x69, 0x64, 0x20, 0x63, 0x75, 0x74, 0x6c, 0x61, 0x73, 0x73, 0x3a, 0x3a, 0x67, 0x65
        /* <DEDUP_REMOVED lines=180> */
        /*0bc2*/ 	.byte	0x74, 0x79, 0x5d, 0x00
.L_0:


//--------------------- .nv.shared._ZN7cutlass13device_kernelINS_4gemm6kernel13GemmUniversalIN4cute5tupleIJiiiiEEENS1_10collective13CollectiveMmaINS1_34MainloopSm90TmaGmmaWarpSpecializedILi2ENS5_IJNS4_1CILi1EEESB_SB_EEENS1_35KernelTmaWarpSpecializedCooperativeEEENS5_IJNSA_ILi256EEENSA_ILi64EEENSA_ILi128EEEEEENS_10bfloat16_tENS5_IJlSB_lEEESJ_SK_NS4_8TiledMMAINS4_8MMA_AtomIJNS4_4SM904GMMA27MMA_64x64x16_F32BF16BF16_SSILNSO_5MajorE0ELSQ_0ELNSO_7ScaleInE1ELSR_1EEEEEENS4_6LayoutINS5_IJNSA_ILi2EEESB_SB_EEENS5_IJSB_NSA_ILi0EEESX_EEEEENS5_IJNS4_10UnderscoreES10_S10_EEEEENS4_13SM90_TMA_LOADENS4_14ComposedLayoutINS4_7SwizzleILi3ELi4ELi3EEENS4_18smem_ptr_flag_bitsILi16EEENSU_INS5_IJNSA_ILi8EEESG_EEENS5_IJSG_SB_EEEEEEEvNS4_8identityES13_S1D_vS1E_EENS_8epilogue10collective6detail29Sm90TmaWarpSpecializedAdapterINS1H_15DefaultEpilogueISJ_SK_SK_NS1G_6thread17LinearCombinationISJ_Li1EffLNS1L_9ScaleType4KindE0ELNS_15FloatRoundStyleE2ESJ_EENS1_15EpilogueDefaultEEEEEvvEEEEvNT_6ParamsE --------------------------
	.section	.nv.shared._ZN7cutlass13device_kernelINS_4gemm6kernel13GemmUniversalIN4cute5tupleIJiiiiEEENS1_10collective13CollectiveMmaINS1_34MainloopSm90TmaGmmaWarpSpecializedILi2ENS5_IJNS4_1CILi1EEESB_SB_EEENS1_35KernelTmaWarpSpecializedCooperativeEEENS5_IJNSA_ILi256EEENSA_ILi64EEENSA_ILi128EEEEEENS_10bfloat16_tENS5_IJlSB_lEEESJ_SK_NS4_8TiledMMAINS4_8MMA_AtomIJNS4_4SM904GMMA27MMA_64x64x16_F32BF16BF16_SSILNSO_5MajorE0ELSQ_0ELNSO_7ScaleInE1ELSR_1EEEEEENS4_6LayoutINS5_IJNSA_ILi2EEESB_SB_EEENS5_IJSB_NSA_ILi0EEESX_EEEEENS5_IJNS4_10UnderscoreES10_S10_EEEEENS4_13SM90_TMA_LOADENS4_14ComposedLayoutINS4_7SwizzleILi3ELi4ELi3EEENS4_18smem_ptr_flag_bitsILi16EEENSU_INS5_IJNSA_ILi8EEESG_EEENS5_IJSG_SB_EEEEEEEvNS4_8identityES13_S1D_vS1E_EENS_8epilogue10collective6detail29Sm90TmaWarpSpecializedAdapterINS1H_15DefaultEpilogueISJ_SK_SK_NS1G_6thread17LinearCombinationISJ_Li1EffLNS1L_9ScaleType4KindE0ELNS_15FloatRoundStyleE2ESJ_EENS1_15EpilogueDefaultEEEEEvvEEEEvNT_6ParamsE,"aw",@nobits
	.sectionflags	@""
	.align	16
	.zero		1024


//--------------------- .nv.shared.reserved.0     --------------------------
	.section	.nv.shared.reserved.0,"aw",@nobits
	.weak		__nv_reservedSMEM_offset_0_alias
	.size		__nv_reservedSMEM_offset_0_alias, 0, 0
	.other		__nv_reservedSMEM_offset_0_alias,@"STO_CUDA_RESERVED_SHARED STV_DEFAULT"
__nv_reservedSMEM_offset_0_alias:
	.zero		0


//--------------------- .nv.global                --------------------------
	.section	.nv.global,"aw",@nobits
.nv.global:
	.type		_ZN39_INTERNAL_f2b92e94_4_k_cu_f1fc2e61_27104cute1_E,@object
	.size		_ZN39_INTERNAL_f2b92e94_4_k_cu_f1fc2e61_27104cute1_E,(_ZN39_INTERNAL_f2b92e94_4_k_cu_f1fc2e61_27104cuda3std3__45__cpo6cbeginE - _ZN39_INTERNAL_f2b92e94_4_k_cu_f1fc2e61_27104cute1_E)
_ZN39_INTERNAL_f2b92e94_4_k_cu_f1fc2e61_27104cute1_E:
	.zero		1
	.type		_ZN39_INTERNAL_f2b92e94_4_k_cu_f1fc2e61_27104cuda3std3__45__cpo6cbeginE,@object
	.size		_ZN39_INTERNAL_f2b92e94_4_k_cu_f1fc2e61_27104cuda3std3__45__cpo6cbeginE,(_ZN39_INTERNAL_f2b92e94_4_k_cu_f1fc2e61_27104cuda3std3__48in_placeE - _ZN39_INTERNAL_f2b92e94_4_k_cu_f1fc2e61_27104cuda3std3__45__cpo6cbeginE)
_ZN39_INTERNAL_f2b92e94_4_k_cu_f1fc2e61_27104cuda3std3__45__cpo6cbeginE:
	.zero		1
	.type		_ZN39_INTERNAL_f2b92e94_4_k_cu_f1fc2e61_27104cuda3std3__48in_placeE,@object
	.size		_ZN39_INTERNAL_f2b92e94_4_k_cu_f1fc2e61_27104cuda3std3__48in_placeE,(_ZN39_INTERNAL_f2b92e94_4_k_cu_f1fc2e61_27104cuda3std6ranges3__45__cpo9iter_moveE - _ZN39_INTERNAL_f2b92e94_4_k_cu_f1fc2e61_27104cuda3std3__48in_placeE)
_ZN39_INTERNAL_f2b92e94_4_k_cu_f1fc2e61_27104cuda3std3__48in_placeE:
	.zero		1
	.type		_ZN39_INTERNAL_f2b92e94_4_k_cu_f1fc2e61_27104cuda3std6ranges3__45__cpo9iter_moveE,@object
	.size		_ZN39_INTERNAL_f2b92e94_4_k_cu_f1fc2e61_27104cuda3std6ranges3__45__cpo9iter_moveE,(_ZN39_INTERNAL_f2b92e94_4_k_cu_f1fc2e61_27104cuda3std3__45__cpo5beginE - _ZN39_INTERNAL_f2b92e94_4_k_cu_f1fc2e61_27104cuda3std6ranges3__45__cpo9iter_moveE)
_ZN39_INTERNAL_f2b92e94_4_k_cu_f1fc2e61_27104cuda3std6ranges3__45__cpo9iter_moveE:
	.zero		1
	.type		_ZN39_INTERNAL_f2b92e94_4_k_cu_f1fc2e61_27104cuda3std3__45__cpo5beginE,@object
	.size		_ZN39_INTERNAL_f2b92e94_4_k_cu_f1fc2e61_27104cuda3std3__45__cpo5beginE,(_ZN39_INTERNAL_f2b92e94_4_k_cu_f1fc2e61_27104cuda3std3__441_GLOBAL__N__f2b92e94_4_k_cu_f1fc2e61_27106ignoreE - _ZN39_INTERNAL_f2b92e94_4_k_cu_f1fc2e61_27104cuda3std3__45__cpo5beginE)
_ZN39_INTERNAL_f2b92e94_4_k_cu_f1fc2e61_27104cuda3std3__45__cpo5beginE:
	.zero		1
	.type		_ZN39_INTERNAL_f2b92e94_4_k_cu_f1fc2e61_27104cuda3std3__441_GLOBAL__N__f2b92e94_4_k_cu_f1fc2e61_27106ignoreE,@object
	.size		_ZN39_INTERNAL_f2b92e94_4_k_cu_f1fc2e61_27104cuda3std3__441_GLOBAL__N__f2b92e94_4_k_cu_f1fc2e61_27106ignoreE,(_ZN39_INTERNAL_f2b92e94_4_k_cu_f1fc2e61_27104cute7productE - _ZN39_INTERNAL_f2b92e94_4_k_cu_f1fc2e61_27104cuda3std3__441_GLOBAL__N__f2b92e94_4_k_cu_f1fc2e61_27106ignoreE)
_ZN39_INTERNAL_f2b92e94_4_k_cu_f1fc2e61_27104cuda3std3__441_GLOBAL__N__f2b92e94_4_k_cu_f1fc2e61_27106ignoreE:
	.zero		1
	.type		_ZN39_INTERNAL_f2b92e94_4_k_cu_f1fc2e61_27104cute7productE,@object
	.size		_ZN39_INTERNAL_f2b92e94_4_k_cu_f1fc2e61_27104cute7productE,(_ZN39_INTERNAL_f2b92e94_4_k_cu_f1fc2e61_27104cuda3std3__45__cpo3endE - _ZN39_INTERNAL_f2b92e94_4_k_cu_f1fc2e61_27104cute7productE)
_ZN39_INTERNAL_f2b92e94_4_k_cu_f1fc2e61_27104cute7productE:
	.zero		1
	.type		_ZN39_INTERNAL_f2b92e94_4_k_cu_f1fc2e61_27104cuda3std3__45__cpo3endE,@object
	.size		_ZN39_INTERNAL_f2b92e94_4_k_cu_f1fc2e61_27104cuda3std3__45__cpo3endE,(_ZN39_INTERNAL_f2b92e94_4_k_cu_f1fc2e61_27104cuda3std3__419piecewise_constructE - _ZN39_INTERNAL_f2b92e94_4_k_cu_f1fc2e61_27104cuda3std3__45__cpo3endE)
_ZN39_INTERNAL_f2b92e94_4_k_cu_f1fc2e61_27104cuda3std3__45__cpo3endE:
	.zero		1
	.type		_ZN39_INTERNAL_f2b92e94_4_k_cu_f1fc2e61_27104cuda3std3__419piecewise_constructE,@object
	.size		_ZN39_INTERNAL_f2b92e94_4_k_cu_f1fc2e61_27104cuda3std3__419piecewise_constructE,(_ZN39_INTERNAL_f2b92e94_4_k_cu_f1fc2e61_27104cuda3std3__45__cpo4cendE - _ZN39_INTERNAL_f2b92e94_4_k_cu_f1fc2e61_27104cuda3std3__419piecewise_constructE)
_ZN39_INTERNAL_f2b92e94_4_k_cu_f1fc2e61_27104cuda3std3__419piecewise_constructE:
	.zero		1
	.type		_ZN39_INTERNAL_f2b92e94_4_k_cu_f1fc2e61_27104cuda3std3__45__cpo4cendE,@object
	.size		_ZN39_INTERNAL_f2b92e94_4_k_cu_f1fc2e61_27104cuda3std3__45__cpo4cendE,(_ZN39_INTERNAL_f2b92e94_4_k_cu_f1fc2e61_27104cuda3std6ranges3__45__cpo4swapE - _ZN39_INTERNAL_f2b92e94_4_k_cu_f1fc2e61_27104cuda3std3__45__cpo4cendE)
_ZN39_INTERNAL_f2b92e94_4_k_cu_f1fc2e61_27104cuda3std3__45__cpo4cendE:
	.zero		1
	.type		_ZN39_INTERNAL_f2b92e94_4_k_cu_f1fc2e61_27104cuda3std6ranges3__45__cpo4swapE,@object
	.size		_ZN39_INTERNAL_f2b92e94_4_k_cu_f1fc2e61_27104cuda3std6ranges3__45__cpo4swapE,(.L_8 - _ZN39_INTERNAL_f2b92e94_4_k_cu_f1fc2e61_27104cuda3std6ranges3__45__cpo4swapE)
_ZN39_INTERNAL_f2b92e94_4_k_cu_f1fc2e61_27104cuda3std6ranges3__45__cpo4swapE:
	.zero		1
.L_8:


//--------------------- .nv.constant0._ZN7cutlass13device_kernelINS_4gemm6kernel13GemmUniversalIN4cute5tupleIJiiiiEEENS1_10collective13CollectiveMmaINS1_34MainloopSm90TmaGmmaWarpSpecializedILi2ENS5_IJNS4_1CILi1EEESB_SB_EEENS1_35KernelTmaWarpSpecializedCooperativeEEENS5_IJNSA_ILi256EEENSA_ILi64EEENSA_ILi128EEEEEENS_10bfloat16_tENS5_IJlSB_lEEESJ_SK_NS4_8TiledMMAINS4_8MMA_AtomIJNS4_4SM904GMMA27MMA_64x64x16_F32BF16BF16_SSILNSO_5MajorE0ELSQ_0ELNSO_7ScaleInE1ELSR_1EEEEEENS4_6LayoutINS5_IJNSA_ILi2EEESB_SB_EEENS5_IJSB_NSA_ILi0EEESX_EEEEENS5_IJNS4_10UnderscoreES10_S10_EEEEENS4_13SM90_TMA_LOADENS4_14ComposedLayoutINS4_7SwizzleILi3ELi4ELi3EEENS4_18smem_ptr_flag_bitsILi16EEENSU_INS5_IJNSA_ILi8EEESG_EEENS5_IJSG_SB_EEEEEEEvNS4_8identityES13_S1D_vS1E_EENS_8epilogue10collective6detail29Sm90TmaWarpSpecializedAdapterINS1H_15DefaultEpilogueISJ_SK_SK_NS1G_6thread17LinearCombinationISJ_Li1EffLNS1L_9ScaleType4KindE0ELNS_15FloatRoundStyleE2ESJ_EENS1_15EpilogueDefaultEEEEEvvEEEEvNT_6ParamsE --------------------------
	.section	.nv.constant0._ZN7cutlass13device_kernelINS_4gemm6kernel13GemmUniversalIN4cute5tupleIJiiiiEEENS1_10collective13CollectiveMmaINS1_34MainloopSm90TmaGmmaWarpSpecializedILi2ENS5_IJNS4_1CILi1EEESB_SB_EEENS1_35KernelTmaWarpSpecializedCooperativeEEENS5_IJNSA_ILi256EEENSA_ILi64EEENSA_ILi128EEEEEENS_10bfloat16_tENS5_IJlSB_lEEESJ_SK_NS4_8TiledMMAINS4_8MMA_AtomIJNS4_4SM904GMMA27MMA_64x64x16_F32BF16BF16_SSILNSO_5MajorE0ELSQ_0ELNSO_7ScaleInE1ELSR_1EEEEEENS4_6LayoutINS5_IJNSA_ILi2EEESB_SB_EEENS5_IJSB_NSA_ILi0EEESX_EEEEENS5_IJNS4_10UnderscoreES10_S10_EEEEENS4_13SM90_TMA_LOADENS4_14ComposedLayoutINS4_7SwizzleILi3ELi4ELi3EEENS4_18smem_ptr_flag_bitsILi16EEENSU_INS5_IJNSA_ILi8EEESG_EEENS5_IJSG_SB_EEEEEEEvNS4_8identityES13_S1D_vS1E_EENS_8epilogue10collective6detail29Sm90TmaWarpSpecializedAdapterINS1H_15DefaultEpilogueISJ_SK_SK_NS1G_6thread17LinearCombinationISJ_Li1EffLNS1L_9ScaleType4KindE0ELNS_15FloatRoundStyleE2ESJ_EENS1_15EpilogueDefaultEEEEEvvEEEEvNT_6ParamsE,"a",@progbits
	.sectionflags	@""
	.align	4
.nv.constant0._ZN7cutlass13device_kernelINS_4gemm6kernel13GemmUniversalIN4cute5tupleIJiiiiEEENS1_10collective13CollectiveMmaINS1_34MainloopSm90TmaGmmaWarpSpecializedILi2ENS5_IJNS4_1CILi1EEESB_SB_EEENS1_35KernelTmaWarpSpecializedCooperativeEEENS5_IJNSA_ILi256EEENSA_ILi64EEENSA_ILi128EEEEEENS_10bfloat16_tENS5_IJlSB_lEEESJ_SK_NS4_8TiledMMAINS4_8MMA_AtomIJNS4_4SM904GMMA27MMA_64x64x16_F32BF16BF16_SSILNSO_5MajorE0ELSQ_0ELNSO_7ScaleInE1ELSR_1EEEEEENS4_6LayoutINS5_IJNSA_ILi2EEESB_SB_EEENS5_IJSB_NSA_ILi0EEESX_EEEEENS5_IJNS4_10UnderscoreES10_S10_EEEEENS4_13SM90_TMA_LOADENS4_14ComposedLayoutINS4_7SwizzleILi3ELi4ELi3EEENS4_18smem_ptr_flag_bitsILi16EEENSU_INS5_IJNSA_ILi8EEESG_EEENS5_IJSG_SB_EEEEEEEvNS4_8identityES13_S1D_vS1E_EENS_8epilogue10collective6detail29Sm90TmaWarpSpecializedAdapterINS1H_15DefaultEpilogueISJ_SK_SK_NS1G_6thread17LinearCombinationISJ_Li1EffLNS1L_9ScaleType4KindE0ELNS_15FloatRoundStyleE2ESJ_EENS1_15EpilogueDefaultEEEEEvvEEEEvNT_6ParamsE:
	.zero		1664


//--------------------- SYMBOLS --------------------------

	.type		.nv.reservedSmem.offset0,@object
	.size		.nv.reservedSmem.offset0,0x4
	.type		__assertfail,@function
